	.target	sm_90a

	.elftype	@"ET_EXEC"


//--------------------- .note.nv.tkinfo           --------------------------
	.section	.note.nv.tkinfo,"",@"SHT_NOTE"
	.sectionflags	@"SHF_NOTE_NV_TKINFO"
	.tkinfo
        /*0018*/ 	.word	0x00000002
        /*0030*/ 	.string	""
        /*0030*/ 	.string	"ptxas"
        /*0030*/ 	.string	"Cuda compilation tools, release 13.0, V13.0.88"
        /*0030*/ 	.string	"Build cuda_13.0.r13.0/compiler.36424714_0"
        /*0030*/ 	.string	"-arch sm_90a -m 64 "



//--------------------- .note.nv.cuinfo           --------------------------
	.section	.note.nv.cuinfo,"",@"SHT_NOTE"
	.sectionflags	@"SHF_NOTE_NV_CUINFO"
        /*0018*/ 	.short	0x0002
        /*001a*/ 	.short	0x005a
        /*001c*/ 	.short	0x0082
	.zero		2


//--------------------- .nv.info                  --------------------------
	.section	.nv.info,"",@"SHT_CUDA_INFO"
	.align	4


	//----- nvinfo : EIATTR_REGCOUNT
	.align		4
        /*0000*/ 	.byte	0x04, 0x2f
        /*0002*/ 	.short	(.L_15 - .L_14)
	.align		4
.L_14:
        /*0004*/ 	.word	index@(_ZN7cutlass13device_kernelINS_4gemm6kernel13GemmUniversalIN4cute5tupleIJiiiiEEENS1_10collective13CollectiveMmaINS1_34MainloopSm90TmaGmmaWarpSpecializedILi12ENS5_IJNS4_1CILi2EEENSA_ILi1EEESC_EEENS1_35KernelTmaWarpSpecializedCooperativeEEENS5_IJNSA_ILi512EEENSA_ILi80EEENSA_ILi32EEEEEEaNS5_IJlSC_lEEEaSK_NS4_8TiledMMAINS4_8MMA_AtomIJNS4_4SM904GMMA26MMA_64x16x32_S32S8S8_SS_TNEEEENS4_6LayoutISD_NS5_IJSC_NSA_ILi0EEESS_EEEEENS5_IJNS4_10UnderscoreESV_SV_EEEEENS4_13SM90_TMA_LOADENS4_14ComposedLayoutINS4_7SwizzleILi1ELi4ELi3EEENS4_18smem_ptr_flag_bitsILi8EEENSR_INS5_IJNSA_ILi8EEESI_EEENS5_IJSI_SC_EEEEEEEvNS4_8identityENS4_23SM90_TMA_LOAD_MULTICASTES18_vS19_EENS_8epilogue10collective6detail29Sm90TmaWarpSpecializedAdapterINS1D_15DefaultEpilogueIaSK_SK_NS1C_6thread17LinearCombinationIaLi1EiiLNS1H_9ScaleType4KindE0ELNS_15FloatRoundStyleE2EaEENS1_15EpilogueDefaultEEEEEvvEEEEvNT_6ParamsE)
        /*0008*/ 	.word	0x000000a8


	//----- nvinfo : EIATTR_FRAME_SIZE
	.align		4
.L_15:
        /*000c*/ 	.byte	0x04, 0x11
        /*000e*/ 	.short	(.L_17 - .L_16)
	.align		4
.L_16:
        /*0010*/ 	.word	index@(_ZN7cutlass13device_kernelINS_4gemm6kernel13GemmUniversalIN4cute5tupleIJiiiiEEENS1_10collective13CollectiveMmaINS1_34MainloopSm90TmaGmmaWarpSpecializedILi12ENS5_IJNS4_1CILi2EEENSA_ILi1EEESC_EEENS1_35KernelTmaWarpSpecializedCooperativeEEENS5_IJNSA_ILi512EEENSA_ILi80EEENSA_ILi32EEEEEEaNS5_IJlSC_lEEEaSK_NS4_8TiledMMAINS4_8MMA_AtomIJNS4_4SM904GMMA26MMA_64x16x32_S32S8S8_SS_TNEEEENS4_6LayoutISD_NS5_IJSC_NSA_ILi0EEESS_EEEEENS5_IJNS4_10UnderscoreESV_SV_EEEEENS4_13SM90_TMA_LOADENS4_14ComposedLayoutINS4_7SwizzleILi1ELi4ELi3EEENS4_18smem_ptr_flag_bitsILi8EEENSR_INS5_IJNSA_ILi8EEESI_EEENS5_IJSI_SC_EEEEEEEvNS4_8identityENS4_23SM90_TMA_LOAD_MULTICASTES18_vS19_EENS_8epilogue10collective6detail29Sm90TmaWarpSpecializedAdapterINS1D_15DefaultEpilogueIaSK_SK_NS1C_6thread17LinearCombinationIaLi1EiiLNS1H_9ScaleType4KindE0ELNS_15FloatRoundStyleE2EaEENS1_15EpilogueDefaultEEEEEvvEEEEvNT_6ParamsE)
        /*0014*/ 	.word	0x00000000


	//----- nvinfo : EIATTR_MIN_STACK_SIZE
	.align		4
.L_17:
        /*0018*/ 	.byte	0x04, 0x12
        /*001a*/ 	.short	(.L_19 - .L_18)
	.align		4
.L_18:
        /*001c*/ 	.word	index@(_ZN7cutlass13device_kernelINS_4gemm6kernel13GemmUniversalIN4cute5tupleIJiiiiEEENS1_10collective13CollectiveMmaINS1_34MainloopSm90TmaGmmaWarpSpecializedILi12ENS5_IJNS4_1CILi2EEENSA_ILi1EEESC_EEENS1_35KernelTmaWarpSpecializedCooperativeEEENS5_IJNSA_ILi512EEENSA_ILi80EEENSA_ILi32EEEEEEaNS5_IJlSC_lEEEaSK_NS4_8TiledMMAINS4_8MMA_AtomIJNS4_4SM904GMMA26MMA_64x16x32_S32S8S8_SS_TNEEEENS4_6LayoutISD_NS5_IJSC_NSA_ILi0EEESS_EEEEENS5_IJNS4_10UnderscoreESV_SV_EEEEENS4_13SM90_TMA_LOADENS4_14ComposedLayoutINS4_7SwizzleILi1ELi4ELi3EEENS4_18smem_ptr_flag_bitsILi8EEENSR_INS5_IJNSA_ILi8EEESI_EEENS5_IJSI_SC_EEEEEEEvNS4_8identityENS4_23SM90_TMA_LOAD_MULTICASTES18_vS19_EENS_8epilogue10collective6detail29Sm90TmaWarpSpecializedAdapterINS1D_15DefaultEpilogueIaSK_SK_NS1C_6thread17LinearCombinationIaLi1EiiLNS1H_9ScaleType4KindE0ELNS_15FloatRoundStyleE2EaEENS1_15EpilogueDefaultEEEEEvvEEEEvNT_6ParamsE)
        /*0020*/ 	.word	0x00000000
.L_19:


//--------------------- .nv.compat                --------------------------
	.section	.nv.compat,"",@"SHT_CUDA_COMPAT_INFO"
	.align	4
        /*0000*/ 	.byte	0x02, 0x09, 0x01, 0x00, 0x02, 0x02, 0x04, 0x00, 0x02, 0x05, 0x05, 0x00, 0x03, 0x07, 0x01, 0x01
        /*0010*/ 	.byte	0x02, 0x03, 0x01, 0x00, 0x02, 0x06, 0x01, 0x00, 0x04, 0x0b, 0x08, 0x00, 0x00, 0x00, 0x00, 0x00
        /*0020*/ 	.byte	0x00, 0x00, 0x00, 0x00


//--------------------- .nv.info._ZN7cutlass13device_kernelINS_4gemm6kernel13GemmUniversalIN4cute5tupleIJiiiiEEENS1_10collective13CollectiveMmaINS1_34MainloopSm90TmaGmmaWarpSpecializedILi12ENS5_IJNS4_1CILi2EEENSA_ILi1EEESC_EEENS1_35KernelTmaWarpSpecializedCooperativeEEENS5_IJNSA_ILi512EEENSA_ILi80EEENSA_ILi32EEEEEEaNS5_IJlSC_lEEEaSK_NS4_8TiledMMAINS4_8MMA_AtomIJNS4_4SM904GMMA26MMA_64x16x32_S32S8S8_SS_TNEEEENS4_6LayoutISD_NS5_IJSC_NSA_ILi0EEESS_EEEEENS5_IJNS4_10UnderscoreESV_SV_EEEEENS4_13SM90_TMA_LOADENS4_14ComposedLayoutINS4_7SwizzleILi1ELi4ELi3EEENS4_18smem_ptr_flag_bitsILi8EEENSR_INS5_IJNSA_ILi8EEESI_EEENS5_IJSI_SC_EEEEEEEvNS4_8identityENS4_23SM90_TMA_LOAD_MULTICASTES18_vS19_EENS_8epilogue10collective6detail29Sm90TmaWarpSpecializedAdapterINS1D_15DefaultEpilogueIaSK_SK_NS1C_6thread17LinearCombinationIaLi1EiiLNS1H_9ScaleType4KindE0ELNS_15FloatRoundStyleE2EaEENS1_15EpilogueDefaultEEEEEvvEEEEvNT_6ParamsE --------------------------
	.section	.nv.info._ZN7cutlass13device_kernelINS_4gemm6kernel13GemmUniversalIN4cute5tupleIJiiiiEEENS1_10collective13CollectiveMmaINS1_34MainloopSm90TmaGmmaWarpSpecializedILi12ENS5_IJNS4_1CILi2EEENSA_ILi1EEESC_EEENS1_35KernelTmaWarpSpecializedCooperativeEEENS5_IJNSA_ILi512EEENSA_ILi80EEENSA_ILi32EEEEEEaNS5_IJlSC_lEEEaSK_NS4_8TiledMMAINS4_8MMA_AtomIJNS4_4SM904GMMA26MMA_64x16x32_S32S8S8_SS_TNEEEENS4_6LayoutISD_NS5_IJSC_NSA_ILi0EEESS_EEEEENS5_IJNS4_10UnderscoreESV_SV_EEEEENS4_13SM90_TMA_LOADENS4_14ComposedLayoutINS4_7SwizzleILi1ELi4ELi3EEENS4_18smem_ptr_flag_bitsILi8EEENSR_INS5_IJNSA_ILi8EEESI_EEENS5_IJSI_SC_EEEEEEEvNS4_8identityENS4_23SM90_TMA_LOAD_MULTICASTES18_vS19_EENS_8epilogue10collective6detail29Sm90TmaWarpSpecializedAdapterINS1D_15DefaultEpilogueIaSK_SK_NS1C_6thread17LinearCombinationIaLi1EiiLNS1H_9ScaleType4KindE0ELNS_15FloatRoundStyleE2EaEENS1_15EpilogueDefaultEEEEEvvEEEEvNT_6ParamsE,"",@"SHT_CUDA_INFO"
	.sectionflags	@""
	.align	4


	//----- nvinfo : EIATTR_CUDA_API_VERSION
	.align		4
        /*0000*/ 	.byte	0x04, 0x37
        /*0002*/ 	.short	(.L_21 - .L_20)
.L_20:
        /*0004*/ 	.word	0x00000082


	//----- nvinfo : EIATTR_KPARAM_INFO
	.align		4
.L_21:
        /*0008*/ 	.byte	0x04, 0x17
        /*000a*/ 	.short	(.L_23 - .L_22)
.L_22:
        /*000c*/ 	.word	0x00000000
        /*0010*/ 	.short	0x0000
        /*0012*/ 	.short	0x0070
        /*0014*/ 	.byte	0x00, 0xf0, 0x01, 0x10


	//----- nvinfo : EIATTR_SPARSE_MMA_MASK
	.align		4
.L_23:
        /*0018*/ 	.byte	0x03, 0x50
        /*001a*/ 	.short	0x0000


	//----- nvinfo : EIATTR_MAXREG_COUNT
	.align		4
        /*001c*/ 	.byte	0x03, 0x1b
        /*001e*/ 	.short	0x00a8


	//----- nvinfo : EIATTR_NUM_BARRIERS
	.align		4
        /*0020*/ 	.byte	0x02, 0x4c
        /*0022*/ 	.byte	0x01
	.zero		1


	//----- nvinfo : EIATTR_EXTERNS
	.align		4
        /*0024*/ 	.byte	0x04, 0x0f
        /*0026*/ 	.short	(.L_25 - .L_24)


	//   ....[0]....
	.align		4
.L_24:
        /*0028*/ 	.word	index@(__assertfail)


	//----- nvinfo : EIATTR_MERCURY_ISA_VERSION
	.align		4
.L_25:
        /*002c*/ 	.byte	0x03, 0x5f
        /*002e*/ 	.short	0x0101


	//----- nvinfo : EIATTR_INT_WARP_WIDE_INSTR_OFFSETS
	.align		4
        /*0030*/ 	.byte	0x04, 0x31
        /*0032*/ 	.short	(.L_27 - .L_26)


	//   ....[0]....
.L_26:
        /*0034*/ 	.word	0x00000680


	//   ....[1]....
        /*0038*/ 	.word	0x000006a0


	//   ....[2]....
        /*003c*/ 	.word	0x00000830


	//----- nvinfo : EIATTR_COOP_GROUP_MASK_REGIDS
	.align		4
.L_27:
        /*0040*/ 	.byte	0x04, 0x29
        /*0042*/ 	.short	(.L_29 - .L_28)


	//   ....[0]....
.L_28:
        /*0044*/ 	.word	0xffffffff


	//   ....[1]....
        /*0048*/ 	.word	0xffffffff


	//   ....[2]....
        /*004c*/ 	.word	0xffffffff


	//   ....[3]....
        /*0050*/ 	.word	0xffffffff


	//   ....[4]....
        /*0054*/ 	.word	0xffffffff


	//   ....[5]....
        /*0058*/ 	.word	0xffffffff


	//----- nvinfo : EIATTR_COOP_GROUP_INSTR_OFFSETS
	.align		4
.L_29:
        /*005c*/ 	.byte	0x04, 0x28
        /*005e*/ 	.short	(.L_31 - .L_30)


	//   ....[0]....
.L_30:
        /*0060*/ 	.word	0x00000060


	//   ....[1]....
        /*0064*/ 	.word	0x00000070


	//   ....[2]....
        /*0068*/ 	.word	0x00000190


	//   ....[3]....
        /*006c*/ 	.word	0x000004f0


	//   ....[4]....
        /*0070*/ 	.word	0x00000960


	//   ....[5]....
        /*0074*/ 	.word	0x00001530


	//----- nvinfo : EIATTR_REG_RECONFIG
	.align		4
.L_31:
        /*0078*/ 	.byte	0x01, 0x54
	.zero		2


	//----- nvinfo : EIATTR_SYSCALL_OFFSETS
	.align		4
        /*007c*/ 	.byte	0x04, 0x46
        /*007e*/ 	.short	(.L_33 - .L_32)


	//   ....[0]....
.L_32:
        /*0080*/ 	.word	0x000016f0


	//----- nvinfo : EIATTR_MBARRIER_INSTR_OFFSETS
	.align		4
.L_33:
        /*0084*/ 	.byte	0x04, 0x39
        /*0086*/ 	.short	(.L_35 - .L_34)


	//   ....[0]....
.L_34:
        /*0088*/ 	.word	0x00000330
        /*008c*/ 	.word	0x000000ff
        /*0090*/ 	.word	0x00000000
        /*0094*/ 	.short	0x0100
        /*0096*/ 	.byte	0x08
	.zero		1


	//   ....[1]....
        /*0098*/ 	.word	0x00000340
        /*009c*/ 	.word	0x000000ff
        /*00a0*/ 	.word	0x00000060
        /*00a4*/ 	.short	0x0100
        /*00a6*/ 	.byte	0x08
	.zero		1


	//   ....[2]....
        /*00a8*/ 	.word	0x00000350
        /*00ac*/ 	.word	0x000000ff
        /*00b0*/ 	.word	0x00000008
        /*00b4*/ 	.short	0x0100
        /*00b6*/ 	.byte	0x08
	.zero		1


	//   ....[3]....
        /*00b8*/ 	.word	0x00000360
        /*00bc*/ 	.word	0x000000ff
        /*00c0*/ 	.word	0x00000068
        /*00c4*/ 	.short	0x0100
        /*00c6*/ 	.byte	0x08
	.zero		1


	//   ....[4]....
        /*00c8*/ 	.word	0x00000370
        /*00cc*/ 	.word	0x000000ff
        /*00d0*/ 	.word	0x00000010
        /*00d4*/ 	.short	0x0100
        /*00d6*/ 	.byte	0x08
	.zero		1


	//   ....[5]....
        /*00d8*/ 	.word	0x00000380
        /*00dc*/ 	.word	0x000000ff
        /*00e0*/ 	.word	0x00000070
        /*00e4*/ 	.short	0x0100
        /*00e6*/ 	.byte	0x08
	.zero		1


	//   ....[6]....
        /*00e8*/ 	.word	0x00000390
        /*00ec*/ 	.word	0x000000ff
        /*00f0*/ 	.word	0x00000018
        /*00f4*/ 	.short	0x0100
        /*00f6*/ 	.byte	0x08
	.zero		1


	//   ....[7]....
        /*00f8*/ 	.word	0x000003a0
        /*00fc*/ 	.word	0x000000ff
        /*0100*/ 	.word	0x00000078
        /*0104*/ 	.short	0x0100
        /*0106*/ 	.byte	0x08
	.zero		1


	//   ....[8]....
        /*0108*/ 	.word	0x000003b0
        /*010c*/ 	.word	0x000000ff
        /*0110*/ 	.word	0x00000020
        /*0114*/ 	.short	0x0100
        /*0116*/ 	.byte	0x08
	.zero		1


	//   ....[9]....
        /*0118*/ 	.word	0x000003c0
        /*011c*/ 	.word	0x000000ff
        /*0120*/ 	.word	0x00000080
        /*0124*/ 	.short	0x0100
        /*0126*/ 	.byte	0x08
	.zero		1


	//   ....[10]....
        /*0128*/ 	.word	0x000003d0
        /*012c*/ 	.word	0x000000ff
        /*0130*/ 	.word	0x00000028
        /*0134*/ 	.short	0x0100
        /*0136*/ 	.byte	0x08
	.zero		1


	//   ....[11]....
        /*0138*/ 	.word	0x000003e0
        /*013c*/ 	.word	0x000000ff
        /*0140*/ 	.word	0x00000088
        /*0144*/ 	.short	0x0100
        /*0146*/ 	.byte	0x08
	.zero		1


	//   ....[12]....
        /*0148*/ 	.word	0x000003f0
        /*014c*/ 	.word	0x000000ff
        /*0150*/ 	.word	0x00000030
        /*0154*/ 	.short	0x0100
        /*0156*/ 	.byte	0x08
	.zero		1


	//   ....[13]....
        /*0158*/ 	.word	0x00000400
        /*015c*/ 	.word	0x000000ff
        /*0160*/ 	.word	0x00000090
        /*0164*/ 	.short	0x0100
        /*0166*/ 	.byte	0x08
	.zero		1


	//   ....[14]....
        /*0168*/ 	.word	0x00000410
        /*016c*/ 	.word	0x000000ff
        /*0170*/ 	.word	0x00000038
        /*0174*/ 	.short	0x0100
        /*0176*/ 	.byte	0x08
	.zero		1


	//   ....[15]....
        /*0178*/ 	.word	0x00000420
        /*017c*/ 	.word	0x000000ff
        /*0180*/ 	.word	0x00000098
        /*0184*/ 	.short	0x0100
        /*0186*/ 	.byte	0x08
	.zero		1


	//   ....[16]....
        /*0188*/ 	.word	0x00000430
        /*018c*/ 	.word	0x000000ff
        /*0190*/ 	.word	0x00000040
        /*0194*/ 	.short	0x0100
        /*0196*/ 	.byte	0x08
	.zero		1


	//   ....[17]....
        /*0198*/ 	.word	0x00000440
        /*019c*/ 	.word	0x000000ff
        /*01a0*/ 	.word	0x000000a0
        /*01a4*/ 	.short	0x0100
        /*01a6*/ 	.byte	0x08
	.zero		1


	//   ....[18]....
        /*01a8*/ 	.word	0x00000450
        /*01ac*/ 	.word	0x000000ff
        /*01b0*/ 	.word	0x00000048
        /*01b4*/ 	.short	0x0100
        /*01b6*/ 	.byte	0x08
	.zero		1


	//   ....[19]....
        /*01b8*/ 	.word	0x00000460
        /*01bc*/ 	.word	0x000000ff
        /*01c0*/ 	.word	0x000000a8
        /*01c4*/ 	.short	0x0100
        /*01c6*/ 	.byte	0x08
	.zero		1


	//   ....[20]....
        /*01c8*/ 	.word	0x00000470
        /*01cc*/ 	.word	0x000000ff
        /*01d0*/ 	.word	0x00000050
        /*01d4*/ 	.short	0x0100
        /*01d6*/ 	.byte	0x08
	.zero		1


	//   ....[21]....
        /*01d8*/ 	.word	0x00000480
        /*01dc*/ 	.word	0x000000ff
        /*01e0*/ 	.word	0x000000b0
        /*01e4*/ 	.short	0x0100
        /*01e6*/ 	.byte	0x08
	.zero		1


	//   ....[22]....
        /*01e8*/ 	.word	0x00000490
        /*01ec*/ 	.word	0x000000ff
        /*01f0*/ 	.word	0x00000058
        /*01f4*/ 	.short	0x0100
        /*01f6*/ 	.byte	0x08
	.zero		1


	//   ....[23]....
        /*01f8*/ 	.word	0x000004a0
        /*01fc*/ 	.word	0x000000ff
        /*0200*/ 	.word	0x000000b8
        /*0204*/ 	.short	0x0100
        /*0206*/ 	.byte	0x08
	.zero		1


	//   ....[24]....
        /*0208*/ 	.word	0x00000870
        /*020c*/ 	.word	0x000000ff
        /*0210*/ 	.word	0x000000d0
        /*0214*/ 	.short	0x0100
        /*0216*/ 	.byte	0x06
	.zero		1


	//   ....[25]....
        /*0218*/ 	.word	0x000008d0
        /*021c*/ 	.word	0x000000ff
        /*0220*/ 	.word	0x000000d8
        /*0224*/ 	.short	0x0100
        /*0226*/ 	.byte	0x06
	.zero		1


	//   ....[26]....
        /*0228*/ 	.word	0x00001790
        /*022c*/ 	.word	0x00000003
        /*0230*/ 	.word	0x00000000
        /*0234*/ 	.short	0x010a
        /*0236*/ 	.byte	0x3f
	.zero		1


	//   ....[27]....
        /*0238*/ 	.word	0x000017d0
        /*023c*/ 	.word	0x00000003
        /*0240*/ 	.word	0x00000000
        /*0244*/ 	.short	0x010a
        /*0246*/ 	.byte	0x3f
	.zero		1


	//   ....[28]....
        /*0248*/ 	.word	0x000020b0
        /*024c*/ 	.word	0x000000ff
        /*0250*/ 	.word	0x00000000
        /*0254*/ 	.short	0x010a
        /*0256*/ 	.byte	0x04
	.zero		1


	//   ....[29]....
        /*0258*/ 	.word	0x000020f0
        /*025c*/ 	.word	0x000000ff
        /*0260*/ 	.word	0x00000000
        /*0264*/ 	.short	0x010a
        /*0266*/ 	.byte	0x04
	.zero		1


	//   ....[30]....
        /*0268*/ 	.word	0x000028a0
        /*026c*/ 	.word	0x00000004
        /*0270*/ 	.word	0x00000000
        /*0274*/ 	.short	0x0101
        /*0276*/ 	.byte	0x3f
	.zero		1


	//   ....[31]....
        /*0278*/ 	.word	0x00002ae0
        /*027c*/ 	.word	0x00000000
        /*0280*/ 	.word	0x00000000
        /*0284*/ 	.short	0x0101
        /*0286*/ 	.byte	0x3f
	.zero		1


	//   ....[32]....
        /*0288*/ 	.word	0x0000c330
        /*028c*/ 	.word	0x0000000d
        /*0290*/ 	.word	0x00000060
        /*0294*/ 	.short	0x010a
        /*0296*/ 	.byte	0x3f
	.zero		1


	//   ....[33]....
        /*0298*/ 	.word	0x0000c6c0
        /*029c*/ 	.word	0x00000003
        /*02a0*/ 	.word	0x000000d8
        /*02a4*/ 	.short	0x0101
        /*02a6*/ 	.byte	0x3f
	.zero		1


	//   ....[34]....
        /*02a8*/ 	.word	0x0000ce60
        /*02ac*/ 	.word	0x00000007
        /*02b0*/ 	.word	0x00000000
        /*02b4*/ 	.short	0x010a
        /*02b6*/ 	.byte	0x3f
	.zero		1


	//   ....[35]....
        /*02b8*/ 	.word	0x0000cee0
        /*02bc*/ 	.word	0x00000008
        /*02c0*/ 	.word	0x00000000
        /*02c4*/ 	.short	0x010a
        /*02c6*/ 	.byte	0x3f
	.zero		1


	//   ....[36]....
        /*02c8*/ 	.word	0x0000cf70
        /*02cc*/ 	.word	0x00000009
        /*02d0*/ 	.word	0x00000000
        /*02d4*/ 	.short	0x010a
        /*02d6*/ 	.byte	0x3f
	.zero		1


	//   ....[37]....
        /*02d8*/ 	.word	0x0000d000
        /*02dc*/ 	.word	0x00000008
        /*02e0*/ 	.word	0x00000000
        /*02e4*/ 	.short	0x010a
        /*02e6*/ 	.byte	0x3f
	.zero		1


	//   ....[38]....
        /*02e8*/ 	.word	0x0000d090
        /*02ec*/ 	.word	0x00000009
        /*02f0*/ 	.word	0x00000000
        /*02f4*/ 	.short	0x010a
        /*02f6*/ 	.byte	0x3f
	.zero		1


	//   ....[39]....
        /*02f8*/ 	.word	0x0000d120
        /*02fc*/ 	.word	0x00000008
        /*0300*/ 	.word	0x00000000
        /*0304*/ 	.short	0x010a
        /*0306*/ 	.byte	0x3f
	.zero		1


	//   ....[40]....
        /*0308*/ 	.word	0x0000d1b0
        /*030c*/ 	.word	0x00000009
        /*0310*/ 	.word	0x00000000
        /*0314*/ 	.short	0x010a
        /*0316*/ 	.byte	0x3f
	.zero		1


	//   ....[41]....
        /*0318*/ 	.word	0x0000d240
        /*031c*/ 	.word	0x00000008
        /*0320*/ 	.word	0x00000000
        /*0324*/ 	.short	0x010a
        /*0326*/ 	.byte	0x3f
	.zero		1


	//   ....[42]....
        /*0328*/ 	.word	0x0000d2d0
        /*032c*/ 	.word	0x00000009
        /*0330*/ 	.word	0x00000000
        /*0334*/ 	.short	0x010a
        /*0336*/ 	.byte	0x3f
	.zero		1


	//   ....[43]....
        /*0338*/ 	.word	0x0000d360
        /*033c*/ 	.word	0x00000008
        /*0340*/ 	.word	0x00000000
        /*0344*/ 	.short	0x010a
        /*0346*/ 	.byte	0x3f
	.zero		1


	//   ....[44]....
        /*0348*/ 	.word	0x0000d3f0
        /*034c*/ 	.word	0x0000000b
        /*0350*/ 	.word	0x00000000
        /*0354*/ 	.short	0x010a
        /*0356*/ 	.byte	0x3f
	.zero		1


	//   ....[45]....
        /*0358*/ 	.word	0x0000d480
        /*035c*/ 	.word	0x00000003
        /*0360*/ 	.word	0x00000000
        /*0364*/ 	.short	0x010a
        /*0366*/ 	.byte	0x3f
	.zero		1


	//   ....[46]....
        /*0368*/ 	.word	0x0000d4e0
        /*036c*/ 	.word	0x00000003
        /*0370*/ 	.word	0x00000000
        /*0374*/ 	.short	0x010a
        /*0376*/ 	.byte	0x3f
	.zero		1


	//   ....[47]....
        /*0378*/ 	.word	0x0000d540
        /*037c*/ 	.word	0x00000005
        /*0380*/ 	.word	0x00000000
        /*0384*/ 	.short	0x010a
        /*0386*/ 	.byte	0x3f
	.zero		1


	//   ....[48]....
        /*0388*/ 	.word	0x0000d610
        /*038c*/ 	.word	0x0000000d
        /*0390*/ 	.word	0x00000060
        /*0394*/ 	.short	0x010a
        /*0396*/ 	.byte	0x3f
	.zero		1


	//   ....[49]....
        /*0398*/ 	.word	0x0000d6e0
        /*039c*/ 	.word	0x00000007
        /*03a0*/ 	.word	0x00000000
        /*03a4*/ 	.short	0x010a
        /*03a6*/ 	.byte	0x3f
	.zero		1


	//   ....[50]....
        /*03a8*/ 	.word	0x0000d730
        /*03ac*/ 	.word	0x00000008
        /*03b0*/ 	.word	0x00000000
        /*03b4*/ 	.short	0x010a
        /*03b6*/ 	.byte	0x3f
	.zero		1


	//   ....[51]....
        /*03b8*/ 	.word	0x0000d780
        /*03bc*/ 	.word	0x00000009
        /*03c0*/ 	.word	0x00000000
        /*03c4*/ 	.short	0x010a
        /*03c6*/ 	.byte	0x3f
	.zero		1


	//   ....[52]....
        /*03c8*/ 	.word	0x0000d7d0
        /*03cc*/ 	.word	0x00000008
        /*03d0*/ 	.word	0x00000000
        /*03d4*/ 	.short	0x010a
        /*03d6*/ 	.byte	0x3f
	.zero		1


	//   ....[53]....
        /*03d8*/ 	.word	0x0000d820
        /*03dc*/ 	.word	0x00000009
        /*03e0*/ 	.word	0x00000000
        /*03e4*/ 	.short	0x010a
        /*03e6*/ 	.byte	0x3f
	.zero		1


	//   ....[54]....
        /*03e8*/ 	.word	0x0000d870
        /*03ec*/ 	.word	0x00000008
        /*03f0*/ 	.word	0x00000000
        /*03f4*/ 	.short	0x010a
        /*03f6*/ 	.byte	0x3f
	.zero		1


	//   ....[55]....
        /*03f8*/ 	.word	0x0000d8c0
        /*03fc*/ 	.word	0x00000009
        /*0400*/ 	.word	0x00000000
        /*0404*/ 	.short	0x010a
        /*0406*/ 	.byte	0x3f
	.zero		1


	//   ....[56]....
        /*0408*/ 	.word	0x0000d910
        /*040c*/ 	.word	0x00000008
        /*0410*/ 	.word	0x00000000
        /*0414*/ 	.short	0x010a
        /*0416*/ 	.byte	0x3f
	.zero		1


	//   ....[57]....
        /*0418*/ 	.word	0x0000d960
        /*041c*/ 	.word	0x00000009
        /*0420*/ 	.word	0x00000000
        /*0424*/ 	.short	0x010a
        /*0426*/ 	.byte	0x3f
	.zero		1


	//   ....[58]....
        /*0428*/ 	.word	0x0000d9b0
        /*042c*/ 	.word	0x00000008
        /*0430*/ 	.word	0x00000000
        /*0434*/ 	.short	0x010a
        /*0436*/ 	.byte	0x3f
	.zero		1


	//   ....[59]....
        /*0438*/ 	.word	0x0000da00
        /*043c*/ 	.word	0x0000000b
        /*0440*/ 	.word	0x00000000
        /*0444*/ 	.short	0x010a
        /*0446*/ 	.byte	0x3f
	.zero		1


	//----- nvinfo : EIATTR_NUM_MBARRIERS
	.align		4
.L_35:
        /*0448*/ 	.byte	0x03, 0x38
        /*044a*/ 	.short	0x001a


	//----- nvinfo : EIATTR_EXIT_INSTR_OFFSETS
	.align		4
        /*044c*/ 	.byte	0x04, 0x1c
        /*044e*/ 	.short	(.L_37 - .L_36)


	//   ....[0]....
.L_36:
        /*0450*/ 	.word	0x00000b90


	//   ....[1]....
        /*0454*/ 	.word	0x00001420


	//   ....[2]....
        /*0458*/ 	.word	0x0000b980


	//   ....[3]....
        /*045c*/ 	.word	0x0000bf80


	//   ....[4]....
        /*0460*/ 	.word	0x0000d4d0


	//----- nvinfo : EIATTR_MAX_THREADS
	.align		4
.L_37:
        /*0464*/ 	.byte	0x04, 0x05
        /*0466*/ 	.short	(.L_39 - .L_38)
.L_38:
        /*0468*/ 	.word	0x00000180
        /*046c*/ 	.word	0x00000001
        /*0470*/ 	.word	0x00000001


	//----- nvinfo : EIATTR_CRS_STACK_SIZE
	.align		4
.L_39:
        /*0474*/ 	.byte	0x04, 0x1e
        /*0476*/ 	.short	(.L_41 - .L_40)
.L_40:
        /*0478*/ 	.word	0x00000000


	//----- nvinfo : EIATTR_CBANK_PARAM_SIZE
	.align		4
.L_41:
        /*047c*/ 	.byte	0x03, 0x19
        /*047e*/ 	.short	0x0470


	//----- nvinfo : EIATTR_PARAM_CBANK
	.align		4
        /*0480*/ 	.byte	0x04, 0x0a
        /*0482*/ 	.short	(.L_43 - .L_42)
	.align		4
.L_42:
        /*0484*/ 	.word	index@(.nv.constant0._ZN7cutlass13device_kernelINS_4gemm6kernel13GemmUniversalIN4cute5tupleIJiiiiEEENS1_10collective13CollectiveMmaINS1_34MainloopSm90TmaGmmaWarpSpecializedILi12ENS5_IJNS4_1CILi2EEENSA_ILi1EEESC_EEENS1_35KernelTmaWarpSpecializedCooperativeEEENS5_IJNSA_ILi512EEENSA_ILi80EEENSA_ILi32EEEEEEaNS5_IJlSC_lEEEaSK_NS4_8TiledMMAINS4_8MMA_AtomIJNS4_4SM904GMMA26MMA_64x16x32_S32S8S8_SS_TNEEEENS4_6LayoutISD_NS5_IJSC_NSA_ILi0EEESS_EEEEENS5_IJNS4_10UnderscoreESV_SV_EEEEENS4_13SM90_TMA_LOADENS4_14ComposedLayoutINS4_7SwizzleILi1ELi4ELi3EEENS4_18smem_ptr_flag_bitsILi8EEENSR_INS5_IJNSA_ILi8EEESI_EEENS5_IJSI_SC_EEEEEEEvNS4_8identityENS4_23SM90_TMA_LOAD_MULTICASTES18_vS19_EENS_8epilogue10collective6detail29Sm90TmaWarpSpecializedAdapterINS1D_15DefaultEpilogueIaSK_SK_NS1C_6thread17LinearCombinationIaLi1EiiLNS1H_9ScaleType4KindE0ELNS_15FloatRoundStyleE2EaEENS1_15EpilogueDefaultEEEEEvvEEEEvNT_6ParamsE)
        /*0488*/ 	.short	0x0210
        /*048a*/ 	.short	0x0470


	//----- nvinfo : EIATTR_SW_WAR
	.align		4
.L_43:
        /*048c*/ 	.byte	0x04, 0x36
        /*048e*/ 	.short	(.L_45 - .L_44)
.L_44:
        /*0490*/ 	.word	0x00000008
.L_45:


//--------------------- .nv.callgraph             --------------------------
	.section	.nv.callgraph,"",@"SHT_CUDA_CALLGRAPH"
	.align	4
	.sectionentsize	8
	.align		4
        /*0000*/ 	.word	0x00000000
	.align		4
        /*0004*/ 	.word	0xffffffff
	.align		4
        /*0008*/ 	.word	index@(_ZN7cutlass13device_kernelINS_4gemm6kernel13GemmUniversalIN4cute5tupleIJiiiiEEENS1_10collective13CollectiveMmaINS1_34MainloopSm90TmaGmmaWarpSpecializedILi12ENS5_IJNS4_1CILi2EEENSA_ILi1EEESC_EEENS1_35KernelTmaWarpSpecializedCooperativeEEENS5_IJNSA_ILi512EEENSA_ILi80EEENSA_ILi32EEEEEEaNS5_IJlSC_lEEEaSK_NS4_8TiledMMAINS4_8MMA_AtomIJNS4_4SM904GMMA26MMA_64x16x32_S32S8S8_SS_TNEEEENS4_6LayoutISD_NS5_IJSC_NSA_ILi0EEESS_EEEEENS5_IJNS4_10UnderscoreESV_SV_EEEEENS4_13SM90_TMA_LOADENS4_14ComposedLayoutINS4_7SwizzleILi1ELi4ELi3EEENS4_18smem_ptr_flag_bitsILi8EEENSR_INS5_IJNSA_ILi8EEESI_EEENS5_IJSI_SC_EEEEEEEvNS4_8identityENS4_23SM90_TMA_LOAD_MULTICASTES18_vS19_EENS_8epilogue10collective6detail29Sm90TmaWarpSpecializedAdapterINS1D_15DefaultEpilogueIaSK_SK_NS1C_6thread17LinearCombinationIaLi1EiiLNS1H_9ScaleType4KindE0ELNS_15FloatRoundStyleE2EaEENS1_15EpilogueDefaultEEEEEvvEEEEvNT_6ParamsE)
	.align		4
        /*000c*/ 	.word	index@(__assertfail)
	.align		4
        /*0010*/ 	.word	0x00000000
	.align		4
        /*0014*/ 	.word	0xfffffffe
	.align		4
        /*0018*/ 	.word	0x00000000
	.align		4
        /*001c*/ 	.word	0xfffffffd
	.align		4
        /*0020*/ 	.word	0x00000000
	.align		4
        /*0024*/ 	.word	0xfffffffc


//--------------------- .nv.constant4             --------------------------
	.section	.nv.constant4,"a",@progbits
	.align	8
	.align		8
.nv.constant4:
        /*0000*/ 	.dword	__assertfail
	.align		8
        /*0008*/ 	.dword	__unnamed_1
	.align		8
        /*0010*/ 	.dword	_ZN39_INTERNAL_04293b0e_4_k_cu_d5b90ebe_30624cuda3std3__45__cpo5beginE
	.align		8
        /*0018*/ 	.dword	_ZN39_INTERNAL_04293b0e_4_k_cu_d5b90ebe_30624cuda3std3__45__cpo3endE
	.align		8
        /*0020*/ 	.dword	_ZN39_INTERNAL_04293b0e_4_k_cu_d5b90ebe_30624cuda3std3__45__cpo6cbeginE
	.align		8
        /*0028*/ 	.dword	_ZN39_INTERNAL_04293b0e_4_k_cu_d5b90ebe_30624cuda3std3__45__cpo4cendE
	.align		8
        /*0030*/ 	.dword	_ZN39_INTERNAL_04293b0e_4_k_cu_d5b90ebe_30624cuda3std3__441_GLOBAL__N__04293b0e_4_k_cu_d5b90ebe_30626ignoreE
	.align		8
        /*0038*/ 	.dword	_ZN39_INTERNAL_04293b0e_4_k_cu_d5b90ebe_30624cuda3std3__419piecewise_constructE
	.align		8
        /*0040*/ 	.dword	_ZN39_INTERNAL_04293b0e_4_k_cu_d5b90ebe_30624cuda3std3__48in_placeE
	.align		8
        /*0048*/ 	.dword	_ZN39_INTERNAL_04293b0e_4_k_cu_d5b90ebe_30624cuda3std6ranges3__45__cpo4swapE
	.align		8
        /*0050*/ 	.dword	_ZN39_INTERNAL_04293b0e_4_k_cu_d5b90ebe_30624cuda3std6ranges3__45__cpo9iter_moveE
	.align		8
        /*0058*/ 	.dword	_ZN39_INTERNAL_04293b0e_4_k_cu_d5b90ebe_30624cute7productE
	.align		8
        /*0060*/ 	.dword	_ZN39_INTERNAL_04293b0e_4_k_cu_d5b90ebe_30624cute1_E
	.align		8
        /*0068*/ 	.dword	$str$22
	.align		8
        /*0070*/ 	.dword	$str$23


//--------------------- .text._ZN7cutlass13device_kernelINS_4gemm6kernel13GemmUniversalIN4cute5tupleIJiiiiEEENS1_10collective13CollectiveMmaINS1_34MainloopSm90TmaGmmaWarpSpecializedILi12ENS5_IJNS4_1CILi2EEENSA_ILi1EEESC_EEENS1_35KernelTmaWarpSpecializedCooperativeEEENS5_IJNSA_ILi512EEENSA_ILi80EEENSA_ILi32EEEEEEaNS5_IJlSC_lEEEaSK_NS4_8TiledMMAINS4_8MMA_AtomIJNS4_4SM904GMMA26MMA_64x16x32_S32S8S8_SS_TNEEEENS4_6LayoutISD_NS5_IJSC_NSA_ILi0EEESS_EEEEENS5_IJNS4_10UnderscoreESV_SV_EEEEENS4_13SM90_TMA_LOADENS4_14ComposedLayoutINS4_7SwizzleILi1ELi4ELi3EEENS4_18smem_ptr_flag_bitsILi8EEENSR_INS5_IJNSA_ILi8EEESI_EEENS5_IJSI_SC_EEEEEEEvNS4_8identityENS4_23SM90_TMA_LOAD_MULTICASTES18_vS19_EENS_8epilogue10collective6detail29Sm90TmaWarpSpecializedAdapterINS1D_15DefaultEpilogueIaSK_SK_NS1C_6thread17LinearCombinationIaLi1EiiLNS1H_9ScaleType4KindE0ELNS_15FloatRoundStyleE2EaEENS1_15EpilogueDefaultEEEEEvvEEEEvNT_6ParamsE --------------------------
	.section	.text._ZN7cutlass13device_kernelINS_4gemm6kernel13GemmUniversalIN4cute5tupleIJiiiiEEENS1_10collective13CollectiveMmaINS1_34MainloopSm90TmaGmmaWarpSpecializedILi12ENS5_IJNS4_1CILi2EEENSA_ILi1EEESC_EEENS1_35KernelTmaWarpSpecializedCooperativeEEENS5_IJNSA_ILi512EEENSA_ILi80EEENSA_ILi32EEEEEEaNS5_IJlSC_lEEEaSK_NS4_8TiledMMAINS4_8MMA_AtomIJNS4_4SM904GMMA26MMA_64x16x32_S32S8S8_SS_TNEEEENS4_6LayoutISD_NS5_IJSC_NSA_ILi0EEESS_EEEEENS5_IJNS4_10UnderscoreESV_SV_EEEEENS4_13SM90_TMA_LOADENS4_14ComposedLayoutINS4_7SwizzleILi1ELi4ELi3EEENS4_18smem_ptr_flag_bitsILi8EEENSR_INS5_IJNSA_ILi8EEESI_EEENS5_IJSI_SC_EEEEEEEvNS4_8identityENS4_23SM90_TMA_LOAD_MULTICASTES18_vS19_EENS_8epilogue10collective6detail29Sm90TmaWarpSpecializedAdapterINS1D_15DefaultEpilogueIaSK_SK_NS1C_6thread17LinearCombinationIaLi1EiiLNS1H_9ScaleType4KindE0ELNS_15FloatRoundStyleE2EaEENS1_15EpilogueDefaultEEEEEvvEEEEvNT_6ParamsE,"ax",@progbits
	.align	128
.text._ZN7cutlass13device_kernelINS_4gemm6kernel13GemmUniversalIN4cute5tupleIJiiiiEEENS1_10collective13CollectiveMmaINS1_34MainloopSm90TmaGmmaWarpSpecializedILi12ENS5_IJNS4_1CILi2EEENSA_ILi1EEESC_EEENS1_35KernelTmaWarpSpecializedCooperativeEEENS5_IJNSA_ILi512EEENSA_ILi80EEENSA_ILi32EEEEEEaNS5_IJlSC_lEEEaSK_NS4_8TiledMMAINS4_8MMA_AtomIJNS4_4SM904GMMA26MMA_64x16x32_S32S8S8_SS_TNEEEENS4_6LayoutISD_NS5_IJSC_NSA_ILi0EEESS_EEEEENS5_IJNS4_10UnderscoreESV_SV_EEEEENS4_13SM90_TMA_LOADENS4_14ComposedLayoutINS4_7SwizzleILi1ELi4ELi3EEENS4_18smem_ptr_flag_bitsILi8EEENSR_INS5_IJNSA_ILi8EEESI_EEENS5_IJSI_SC_EEEEEEEvNS4_8identityENS4_23SM90_TMA_LOAD_MULTICASTES18_vS19_EENS_8epilogue10collective6detail29Sm90TmaWarpSpecializedAdapterINS1D_15DefaultEpilogueIaSK_SK_NS1C_6thread17LinearCombinationIaLi1EiiLNS1H_9ScaleType4KindE0ELNS_15FloatRoundStyleE2EaEENS1_15EpilogueDefaultEEEEEvvEEEEvNT_6ParamsE:
        .type           _ZN7cutlass13device_kernelINS_4gemm6kernel13GemmUniversalIN4cute5tupleIJiiiiEEENS1_10collective13CollectiveMmaINS1_34MainloopSm90TmaGmmaWarpSpecializedILi12ENS5_IJNS4_1CILi2EEENSA_ILi1EEESC_EEENS1_35KernelTmaWarpSpecializedCooperativeEEENS5_IJNSA_ILi512EEENSA_ILi80EEENSA_ILi32EEEEEEaNS5_IJlSC_lEEEaSK_NS4_8TiledMMAINS4_8MMA_AtomIJNS4_4SM904GMMA26MMA_64x16x32_S32S8S8_SS_TNEEEENS4_6LayoutISD_NS5_IJSC_NSA_ILi0EEESS_EEEEENS5_IJNS4_10UnderscoreESV_SV_EEEEENS4_13SM90_TMA_LOADENS4_14ComposedLayoutINS4_7SwizzleILi1ELi4ELi3EEENS4_18smem_ptr_flag_bitsILi8EEENSR_INS5_IJNSA_ILi8EEESI_EEENS5_IJSI_SC_EEEEEEEvNS4_8identityENS4_23SM90_TMA_LOAD_MULTICASTES18_vS19_EENS_8epilogue10collective6detail29Sm90TmaWarpSpecializedAdapterINS1D_15DefaultEpilogueIaSK_SK_NS1C_6thread17LinearCombinationIaLi1EiiLNS1H_9ScaleType4KindE0ELNS_15FloatRoundStyleE2EaEENS1_15EpilogueDefaultEEEEEvvEEEEvNT_6ParamsE,@function
        .size           _ZN7cutlass13device_kernelINS_4gemm6kernel13GemmUniversalIN4cute5tupleIJiiiiEEENS1_10collective13CollectiveMmaINS1_34MainloopSm90TmaGmmaWarpSpecializedILi12ENS5_IJNS4_1CILi2EEENSA_ILi1EEESC_EEENS1_35KernelTmaWarpSpecializedCooperativeEEENS5_IJNSA_ILi512EEENSA_ILi80EEENSA_ILi32EEEEEEaNS5_IJlSC_lEEEaSK_NS4_8TiledMMAINS4_8MMA_AtomIJNS4_4SM904GMMA26MMA_64x16x32_S32S8S8_SS_TNEEEENS4_6LayoutISD_NS5_IJSC_NSA_ILi0EEESS_EEEEENS5_IJNS4_10UnderscoreESV_SV_EEEEENS4_13SM90_TMA_LOADENS4_14ComposedLayoutINS4_7SwizzleILi1ELi4ELi3EEENS4_18smem_ptr_flag_bitsILi8EEENSR_INS5_IJNSA_ILi8EEESI_EEENS5_IJSI_SC_EEEEEEEvNS4_8identityENS4_23SM90_TMA_LOAD_MULTICASTES18_vS19_EENS_8epilogue10collective6detail29Sm90TmaWarpSpecializedAdapterINS1D_15DefaultEpilogueIaSK_SK_NS1C_6thread17LinearCombinationIaLi1EiiLNS1H_9ScaleType4KindE0ELNS_15FloatRoundStyleE2EaEENS1_15EpilogueDefaultEEEEEvvEEEEvNT_6ParamsE,(.L_x_124 - _ZN7cutlass13device_kernelINS_4gemm6kernel13GemmUniversalIN4cute5tupleIJiiiiEEENS1_10collective13CollectiveMmaINS1_34MainloopSm90TmaGmmaWarpSpecializedILi12ENS5_IJNS4_1CILi2EEENSA_ILi1EEESC_EEENS1_35KernelTmaWarpSpecializedCooperativeEEENS5_IJNSA_ILi512EEENSA_ILi80EEENSA_ILi32EEEEEEaNS5_IJlSC_lEEEaSK_NS4_8TiledMMAINS4_8MMA_AtomIJNS4_4SM904GMMA26MMA_64x16x32_S32S8S8_SS_TNEEEENS4_6LayoutISD_NS5_IJSC_NSA_ILi0EEESS_EEEEENS5_IJNS4_10UnderscoreESV_SV_EEEEENS4_13SM90_TMA_LOADENS4_14ComposedLayoutINS4_7SwizzleILi1ELi4ELi3EEENS4_18smem_ptr_flag_bitsILi8EEENSR_INS5_IJNSA_ILi8EEESI_EEENS5_IJSI_SC_EEEEEEEvNS4_8identityENS4_23SM90_TMA_LOAD_MULTICASTES18_vS19_EENS_8epilogue10collective6detail29Sm90TmaWarpSpecializedAdapterINS1D_15DefaultEpilogueIaSK_SK_NS1C_6thread17LinearCombinationIaLi1EiiLNS1H_9ScaleType4KindE0ELNS_15FloatRoundStyleE2EaEENS1_15EpilogueDefaultEEEEEvvEEEEvNT_6ParamsE)
        .other          _ZN7cutlass13device_kernelINS_4gemm6kernel13GemmUniversalIN4cute5tupleIJiiiiEEENS1_10collective13CollectiveMmaINS1_34MainloopSm90TmaGmmaWarpSpecializedILi12ENS5_IJNS4_1CILi2EEENSA_ILi1EEESC_EEENS1_35KernelTmaWarpSpecializedCooperativeEEENS5_IJNSA_ILi512EEENSA_ILi80EEENSA_ILi32EEEEEEaNS5_IJlSC_lEEEaSK_NS4_8TiledMMAINS4_8MMA_AtomIJNS4_4SM904GMMA26MMA_64x16x32_S32S8S8_SS_TNEEEENS4_6LayoutISD_NS5_IJSC_NSA_ILi0EEESS_EEEEENS5_IJNS4_10UnderscoreESV_SV_EEEEENS4_13SM90_TMA_LOADENS4_14ComposedLayoutINS4_7SwizzleILi1ELi4ELi3EEENS4_18smem_ptr_flag_bitsILi8EEENSR_INS5_IJNSA_ILi8EEESI_EEENS5_IJSI_SC_EEEEEEEvNS4_8identityENS4_23SM90_TMA_LOAD_MULTICASTES18_vS19_EENS_8epilogue10collective6detail29Sm90TmaWarpSpecializedAdapterINS1D_15DefaultEpilogueIaSK_SK_NS1C_6thread17LinearCombinationIaLi1EiiLNS1H_9ScaleType4KindE0ELNS_15FloatRoundStyleE2EaEENS1_15EpilogueDefaultEEEEEvvEEEEvNT_6ParamsE,@"STO_CUDA_ENTRY STV_DEFAULT"
_ZN7cutlass13device_kernelINS_4gemm6kernel13GemmUniversalIN4cute5tupleIJiiiiEEENS1_10collective13CollectiveMmaINS1_34MainloopSm90TmaGmmaWarpSpecializedILi12ENS5_IJNS4_1CILi2EEENSA_ILi1EEESC_EEENS1_35KernelTmaWarpSpecializedCooperativeEEENS5_IJNSA_ILi512EEENSA_ILi80EEENSA_ILi32EEEEEEaNS5_IJlSC_lEEEaSK_NS4_8TiledMMAINS4_8MMA_AtomIJNS4_4SM904GMMA26MMA_64x16x32_S32S8S8_SS_TNEEEENS4_6LayoutISD_NS5_IJSC_NSA_ILi0EEESS_EEEEENS5_IJNS4_10UnderscoreESV_SV_EEEEENS4_13SM90_TMA_LOADENS4_14ComposedLayoutINS4_7SwizzleILi1ELi4ELi3EEENS4_18smem_ptr_flag_bitsILi8EEENSR_INS5_IJNSA_ILi8EEESI_EEENS5_IJSI_SC_EEEEEEEvNS4_8identityENS4_23SM90_TMA_LOAD_MULTICASTES18_vS19_EENS_8epilogue10collective6detail29Sm90TmaWarpSpecializedAdapterINS1D_15DefaultEpilogueIaSK_SK_NS1C_6thread17LinearCombinationIaLi1EiiLNS1H_9ScaleType4KindE0ELNS_15FloatRoundStyleE2EaEENS1_15EpilogueDefaultEEEEEvvEEEEvNT_6ParamsE:
[----:B------:R-:W0:Y:S01]  /*0000*/  LDC R1, c[0x0][0x28] ;  /* 0x00000a00ff017b82 */ /* 0x000e220000000800 */
[----:B------:R-:W1:Y:S01]  /*0010*/  S2R R2, SR_TID.X ;  /* 0x0000000000027919 */ /* 0x000e620000002100 */
[----:B------:R-:W-:Y:S01]  /*0020*/  ELECT P0, URZ, PT ;  /* 0x00000000003f782f */ /* 0x000fe20003800000 */
[----:B------:R-:W-:Y:S01]  /*0030*/  BSSY B0, `(.L_x_0) ;  /* 0x0000015000007945 */ /* 0x000fe20003800000 */
[--C-:B-1----:R-:W-:Y:S02]  /*0040*/  SHF.R.U32.HI R0, RZ, 0x5, R2.reuse ;  /* 0x00000005ff007819 */ /* 0x102fe40000011602 */
[----:B------:R-:W-:-:S03]  /*0050*/  SHF.R.U32.HI R3, RZ, 0x7, R2 ;  /* 0x00000007ff037819 */ /* 0x000fc60000011602 */
[----:B------:R-:W1:Y:S04]  /*0060*/  SHFL.IDX PT, R4, R0, RZ, 0x1f ;  /* 0x00001fff00047589 */ /* 0x000e6800000e0000 */
[----:B------:R-:W2:Y:S01]  /*0070*/  SHFL.IDX PT, R3, R3, RZ, 0x1f ;  /* 0x00001fff03037589 */ /* 0x000ea200000e0000 */
[----:B-1----:R-:W-:Y:S02]  /*0080*/  R2UR UR9, R4 ;  /* 0x00000000040972ca */ /* 0x002fe400000e0000 */
[----:B--2---:R-:W-:-:S11]  /*0090*/  R2UR UR5, R3 ;  /* 0x00000000030572ca */ /* 0x004fd600000e0000 */
[----:B------:R-:W-:Y:S02]  /*00a0*/  USHF.R.S32.HI UR4, URZ, 0x1f, UR9 ;  /* 0x0000001f3f047899 */ /* 0x000fe40008011409 */
[----:B------:R-:W-:Y:S02]  /*00b0*/  ISETP.NE.OR P0, PT, RZ, UR9, !P0 ;  /* 0x00000009ff007c0c */ /* 0x000fe4000c705670 */
[----:B------:R-:W-:-:S04]  /*00c0*/  ULEA.HI UR4, UR4, UR9, URZ, 0x2 ;  /* 0x0000000904047291 */ /* 0x000fc8000f8f103f */
[----:B------:R-:W-:-:S04]  /*00d0*/  ULOP3.LUT UR4, UR4, 0xfffffffc, URZ, 0xc0, !UPT ;  /* 0xfffffffc04047892 */ /* 0x000fc8000f8ec03f */
[----:B------:R-:W-:-:S03]  /*00e0*/  UIADD3 UR9, UR9, -UR4, URZ ;  /* 0x8000000409097290 */ /* 0x000fc6000fffe03f */
[----:B0-----:R-:W-:Y:S09]  /*00f0*/  @P0 BRA `(.L_x_1) ;  /* 0x0000000000200947 */ /* 0x001ff20003800000 */
[----:B------:R-:W-:Y:S02]  /*0100*/  ULDC.64 UR6, c[0x0][0x198] ;  /* 0x0000660000067ab9 */ /* 0x000fe40000000a00 */
[----:B------:R-:W-:Y:S02]  /*0110*/  UIADD3 UR10, UP0, UR6, 0xf0, URZ ;  /* 0x000000f0060a7890 */ /* 0x000fe4000ff1e03f */
[----:B------:R-:W-:Y:S02]  /*0120*/  UIADD3 UR6, UP1, UR6, 0x1f0, URZ ;  /* 0x000001f006067890 */ /* 0x000fe4000ff3e03f */
[----:B------:R-:W-:Y:S02]  /*0130*/  UIADD3.X UR11, URZ, UR7, URZ, UP0, !UPT ;  /* 0x000000073f0b7290 */ /* 0x000fe400087fe43f */
[----:B------:R-:W-:-:S07]  /*0140*/  UIADD3.X UR7, URZ, UR7, URZ, UP1, !UPT ;  /* 0x000000073f077290 */ /* 0x000fce0008ffe43f */
[----:B------:R0:W-:Y:S02]  /*0150*/  UTMACCTL.PF [UR10] ;  /* 0x000000000a0079b9 */ /* 0x0001e40008040000 */
[----:B------:R0:W-:Y:S02]  /*0160*/  UTMACCTL.PF [UR6] ;  /* 0x00000000060079b9 */ /* 0x0001e40008040000 */
[----:B0-----:R-:W-:Y:S01]  /*0170*/  NOP ;  /* 0x0000000000007918 */ /* 0x001fe20000000000 */
.L_x_1:
[----:B------:R-:W-:Y:S05]  /*0180*/  BSYNC B0 ;  /* 0x0000000000007941 */ /* 0x000fea0003800000 */
.L_x_0:
[----:B------:R-:W0:Y:S01]  /*0190*/  SHFL.IDX PT, R3, R0, RZ, 0x1f ;  /* 0x00001fff00037589 */ /* 0x000e2200000e0000 */
[----:B------:R-:W-:Y:S01]  /*01a0*/  UISETP.NE.AND UP0, UPT, UR9, 0x3, UPT ;  /* 0x000000030900788c */ /* 0x000fe2000bf05270 */
[----:B------:R-:W-:Y:S01]  /*01b0*/  ISETP.NE.AND P1, PT, RZ, UR5, PT ;  /* 0x00000005ff007c0c */ /* 0x000fe2000bf25270 */
[----:B------:R-:W-:Y:S02]  /*01c0*/  UIADD3 UR16, UR5, -0x1, URZ ;  /* 0xffffffff05107890 */ /* 0x000fe4000fffe03f */
[----:B------:R-:W-:Y:S02]  /*01d0*/  UISETP.EQ.OR UP0, UPT, UR9, URZ, !UP0 ;  /* 0x0000003f0900728c */ /* 0x000fe4000c702670 */
[----:B------:R-:W-:Y:S02]  /*01e0*/  UISETP.GE.U32.AND UP1, UPT, UR16, 0x2, UPT ;  /* 0x000000021000788c */ /* 0x000fe4000bf26070 */
[----:B------:R-:W-:-:S04]  /*01f0*/  UISETP.EQ.AND UP0, UPT, UR5, URZ, UP0 ;  /* 0x0000003f0500728c */ /* 0x000fc80008702270 */
[----:B------:R-:W-:-:S04]  /*0200*/  USEL UR38, URZ, 0x1, !UP0 ;  /* 0x000000013f267887 */ /* 0x000fc8000c000000 */
[----:B------:R-:W-:Y:S01]  /*0210*/  USEL UR38, UR38, 0x2, UP1 ;  /* 0x0000000226267887 */ /* 0x000fe20008800000 */
[----:B0-----:R-:W-:-:S13]  /*0220*/  ISETP.NE.AND P0, PT, R3, RZ, PT ;  /* 0x000000ff0300720c */ /* 0x001fda0003f05270 */
[----:B------:R-:W-:Y:S05]  /*0230*/  @P0 BRA `(.L_x_2) ;  /* 0x0000000000a40947 */ /* 0x000fea0003800000 */
[----:B------:R-:W-:Y:S01]  /*0240*/  ELECT P0, URZ, PT ;  /* 0x00000000003f782f */ /* 0x000fe20003800000 */
[----:B------:R-:W-:-:S12]  /*0250*/  BSSY B0, `(.L_x_2) ;  /* 0x0000027000007945 */ /* 0x000fd80003800000 */
[----:B------:R-:W-:Y:S05]  /*0260*/  @!P0 BRA `(.L_x_3) ;  /* 0x0000000000948947 */ /* 0x000fea0003800000 */
[----:B------:R-:W0:Y:S01]  /*0270*/  S2UR UR8, SR_CgaCtaId ;  /* 0x00000000000879c3 */ /* 0x000e220000008800 */
[----:B------:R-:W-:Y:S01]  /*0280*/  UMOV UR4, 0x400 ;  /* 0x0000040000047882 */ /* 0x000fe20000000000 */
[----:B------:R-:W-:Y:S01]  /*0290*/  UMOV UR5, 0x1 ;  /* 0x0000000100057882 */ /* 0x000fe20000000000 */
[----:B------:R-:W-:Y:S02]  /*02a0*/  UMOV UR6, 0x4 ;  /* 0x0000000400067882 */ /* 0x000fe40000000000 */
[----:B------:R-:W-:-:S04]  /*02b0*/  UIADD3 UR6, -UR6, 0x100000, URZ ;  /* 0x0010000006067890 */ /* 0x000fc8000fffe13f */
[----:B------:R-:W-:Y:S02]  /*02c0*/  USHF.L.U32 UR7, UR6, 0xb, URZ ;  /* 0x0000000b06077899 */ /* 0x000fe4000800063f */
[----:B------:R-:W-:Y:S02]  /*02d0*/  USHF.L.U32 UR6, UR6, 0x1, URZ ;  /* 0x0000000106067899 */ /* 0x000fe4000800063f */
[----:B0-----:R-:W-:Y:S02]  /*02e0*/  ULEA UR8, UR8, UR4, 0x18 ;  /* 0x0000000408087291 */ /* 0x001fe4000f8ec03f */
[----:B------:R-:W-:-:S04]  /*02f0*/  UIADD3 UR4, -UR5, 0x100000, URZ ;  /* 0x0010000005047890 */ /* 0x000fc8000fffe13f */
[----:B------:R-:W-:Y:S02]  /*0300*/  USHF.L.U32 UR5, UR4, 0xb, URZ ;  /* 0x0000000b04057899 */ /* 0x000fe4000800063f */
[----:B------:R-:W-:Y:S01]  /*0310*/  USHF.L.U32 UR4, UR4, 0x1, URZ ;  /* 0x0000000104047899 */ /* 0x000fe2000800063f */
[----:B------:R-:W0:Y:S11]  /*0320*/  FENCE.VIEW.ASYNC.S ;  /* 0x00000000000073c6 */ /* 0x000e360000000000 */
[----:B0-----:R0:W1:Y:S01]  /*0330*/  SYNCS.EXCH.64 URZ, [UR8], UR4 ;  /* 0x00000004083f75b2 */ /* 0x0010620008000100 */
[----:B------:R0:W2:Y:S01]  /*0340*/  SYNCS.EXCH.64 URZ, [UR8+0x60], UR6 ;  /* 0x00006006083f75b2 */ /* 0x0000a20008000100 */
[----:B------:R0:W3:Y:S01]  /*0350*/  SYNCS.EXCH.64 URZ, [UR8+0x8], UR4 ;  /* 0x00000804083f75b2 */ /* 0x0000e20008000100 */
[----:B------:R0:W4:Y:S01]  /*0360*/  SYNCS.EXCH.64 URZ, [UR8+0x68], UR6 ;  /* 0x00006806083f75b2 */ /* 0x0001220008000100 */
[----:B------:R0:W0:Y:S01]  /*0370*/  SYNCS.EXCH.64 URZ, [UR8+0x10], UR4 ;  /* 0x00001004083f75b2 */ /* 0x0000220008000100 */
        /* <DEDUP_REMOVED lines=19> */
[----:B-1----:R-:W-:Y:S01]  /*04b0*/  NOP ;  /* 0x0000000000007918 */ /* 0x002fe20000000000 */
.L_x_3:
[----:B0-----:R-:W-:Y:S05]  /*04c0*/  BSYNC B0 ;  /* 0x0000000000007941 */ /* 0x001fea0003800000 */
.L_x_2:
[----:B------:R-:W0:Y:S01]  /*04d0*/  S2UR UR13, SR_CTAID.X ;  /* 0x00000000000d79c3 */ /* 0x000e220000002500 */
[----:B------:R-:W-:Y:S01]  /*04e0*/  SHF.R.S32.HI R5, RZ, 0x1f, R2 ;  /* 0x0000001fff057819 */ /* 0x000fe20000011402 */
[----:B------:R-:W1:Y:S01]  /*04f0*/  SHFL.IDX PT, R6, R0, RZ, 0x1f ;  /* 0x00001fff00067589 */ /* 0x000e6200000e0000 */
[----:B------:R-:W-:Y:S01]  /*0500*/  ULDC UR4, c[0x0][0x150] ;  /* 0x0000540000047ab9 */ /* 0x000fe20000000800 */
[----:B------:R-:W-:Y:S02]  /*0510*/  ELECT P0, URZ, PT ;  /* 0x00000000003f782f */ /* 0x000fe40003800000 */
[----:B------:R-:W-:Y:S01]  /*0520*/  LEA.HI R5, R5, R2, RZ, 0x7 ;  /* 0x0000000205057211 */ /* 0x000fe200078f38ff */
[----:B------:R-:W-:Y:S01]  /*0530*/  ULDC UR5, c[0x0][0x154] ;  /* 0x0000550000057ab9 */ /* 0x000fe20000000800 */
[----:B------:R-:W-:Y:S01]  /*0540*/  ULDC UR8, c[0x0][0x144] ;  /* 0x0000510000087ab9 */ /* 0x000fe20000000800 */
[----:B------:R-:W5:Y:S01]  /*0550*/  S2UR UR10, SR_CTAID.Y ;  /* 0x00000000000a79c3 */ /* 0x000f620000002600 */
[----:B------:R-:W-:Y:S01]  /*0560*/  LOP3.LUT R5, R5, 0xffffff80, RZ, 0xc0, !PT ;  /* 0xffffff8005057812 */ /* 0x000fe200078ec0ff */
[----:B------:R-:W-:Y:S01]  /*0570*/  NOP ;  /* 0x0000000000007918 */ /* 0x000fe20000000000 */
[----:B------:R-:W-:Y:S01]  /*0580*/  NOP ;  /* 0x0000000000007918 */ /* 0x000fe20000000000 */
[----:B------:R-:W-:Y:S01]  /*0590*/  ULDC UR11, c[0x0][0x148] ;  /* 0x00005200000b7ab9 */ /* 0x000fe20000000800 */
[----:B------:R-:W-:-:S02]  /*05a0*/  IMAD.MOV.U32 R18, RZ, RZ, 0x1 ;  /* 0x00000001ff127424 */ /* 0x000fc400078e00ff */
[----:B------:R-:W-:-:S05]  /*05b0*/  IMAD.IADD R5, R2, 0x1, -R5 ;  /* 0x0000000102057824 */ /* 0x000fca00078e0a05 */
[----:B------:R-:W-:Y:S02]  /*05c0*/  SHF.R.S32.HI R4, RZ, 0x1f, R5 ;  /* 0x0000001fff047819 */ /* 0x000fe40000011405 */
[----:B0-----:R-:W-:Y:S02]  /*05d0*/  I2FP.F32.U32 R7, UR13 ;  /* 0x0000000d00077c45 */ /* 0x001fe40008201000 */
[----:B------:R-:W-:Y:S02]  /*05e0*/  LEA.HI R4, R4, R5, RZ, 0x3 ;  /* 0x0000000504047211 */ /* 0x000fe400078f18ff */
[----:B-1----:R-:W-:Y:S01]  /*05f0*/  ISETP.NE.OR P0, PT, R6, RZ, !P0 ;  /* 0x000000ff0600720c */ /* 0x002fe20004705670 */
[----:B------:R-:W-:Y:S01]  /*0600*/  FMUL R8, R7, UR4 ;  /* 0x0000000407087c20 */ /* 0x000fe20008400000 */
[--C-:B------:R-:W-:Y:S02]  /*0610*/  SHF.R.S32.HI R0, RZ, 0x3, R4.reuse ;  /* 0x00000003ff007819 */ /* 0x100fe40000011404 */
[----:B------:R-:W-:-:S02]  /*0620*/  SHF.R.S32.HI R7, RZ, 0x1f, R4 ;  /* 0x0000001fff077819 */ /* 0x000fc40000011404 */
[----:B------:R-:W-:Y:S01]  /*0630*/  SHF.R.S32.HI R4, RZ, 0x1f, R3 ;  /* 0x0000001fff047819 */ /* 0x000fe20000011403 */
[----:B------:R-:W0:Y:S01]  /*0640*/  F2I.U32.TRUNC.NTZ R8, R8 ;  /* 0x0000000800087305 */ /* 0x000e22000020f000 */
[----:B------:R-:W-:Y:S02]  /*0650*/  LEA.HI R7, R7, R0, RZ, 0x2 ;  /* 0x0000000007077211 */ /* 0x000fe400078f10ff */
[----:B------:R-:W-:Y:S02]  /*0660*/  LEA.HI R4, R4, R3, RZ, 0x2 ;  /* 0x0000000304047211 */ /* 0x000fe400078f10ff */
[----:B------:R-:W-:Y:S01]  /*0670*/  LOP3.LUT R7, R7, 0xfffffffc, RZ, 0xc0, !PT ;  /* 0xfffffffc07077812 */ /* 0x000fe200078ec0ff */
[----:B------:R-:W-:Y:S01]  /*0680*/  VOTEU.ALL UP0, P0 ;  /* 0x00000000003f7886 */ /* 0x000fe20000000000 */
[----:B------:R-:W-:Y:S01]  /*0690*/  LOP3.LUT R4, R4, 0x3ffffffc, RZ, 0xc0, !PT ;  /* 0x3ffffffc04047812 */ /* 0x000fe200078ec0ff */
[----:B------:R-:W-:Y:S02]  /*06a0*/  VOTEU.ALL UP1, P0 ;  /* 0x00000000003f7886 */ /* 0x000fe40000020000 */
[----:B------:R-:W-:Y:S01]  /*06b0*/  IMAD.IADD R7, R0, 0x1, -R7 ;  /* 0x0000000100077824 */ /* 0x000fe200078e0a07 */
[----:B-----5:R-:W-:Y:S01]  /*06c0*/  I2FP.F32.U32 R0, UR10 ;  /* 0x0000000a00007c45 */ /* 0x020fe20008201000 */
[----:B------:R-:W-:Y:S01]  /*06d0*/  IMAD.IADD R4, R3, 0x1, -R4 ;  /* 0x0000000103047824 */ /* 0x000fe200078e0a04 */
[----:B------:R-:W1:Y:S01]  /*06e0*/  @!UP0 S2UR UR7, SR_CgaCtaId ;  /* 0x00000000000789c3 */ /* 0x000e620000008800 */
[----:B------:R-:W-:Y:S01]  /*06f0*/  @!UP0 UMOV UR6, 0x400 ;  /* 0x0000040000068882 */ /* 0x000fe20000000000 */
[----:B0-----:R-:W-:Y:S01]  /*0700*/  R2UR UR4, R8 ;  /* 0x00000000080472ca */ /* 0x001fe200000e0000 */
[----:B------:R-:W-:-:S02]  /*0710*/  IMAD R4, R4, 0x4, R7 ;  /* 0x0000000404047824 */ /* 0x000fc400078e0207 */
[----:B------:R-:W-:Y:S02]  /*0720*/  FMUL R6, R0, UR5 ;  /* 0x0000000500067c20 */ /* 0x000fe40008400000 */
[C---:B------:R-:W-:Y:S01]  /*0730*/  IMAD.SHL.U32 R19, R4.reuse, 0x4, RZ ;  /* 0x0000000404137824 */ /* 0x040fe200078e00ff */
[----:B------:R-:W-:-:S03]  /*0740*/  LEA.HI R0, R4, R4, RZ, 0x1 ;  /* 0x0000000404007211 */ /* 0x000fc600078f08ff */
[----:B------:R-:W0:Y:S01]  /*0750*/  F2I.U32.TRUNC.NTZ R6, R6 ;  /* 0x0000000600067305 */ /* 0x000e22000020f000 */
[----:B------:R-:W-:Y:S02]  /*0760*/  LOP3.LUT R3, R0, 0xfffffffe, RZ, 0xc0, !PT ;  /* 0xfffffffe00037812 */ /* 0x000fe400078ec0ff */
[C---:B------:R-:W-:Y:S01]  /*0770*/  LOP3.LUT R19, R4.reuse, 0xc, R19, 0x78, !PT ;  /* 0x0000000c04137812 */ /* 0x040fe200078e7813 */
[----:B------:R-:W-:Y:S02]  /*0780*/  UIADD3 UR4, -UR4, URZ, URZ ;  /* 0x0000003f04047290 */ /* 0x000fe4000fffe13f */
[----:B------:R-:W-:Y:S02]  /*0790*/  IMAD.IADD R3, R4, 0x1, -R3 ;  /* 0x0000000104037824 */ /* 0x000fe400078e0a03 */
[----:B------:R-:W-:-:S03]  /*07a0*/  UIMAD UR8, UR8, UR4, UR13 ;  /* 0x00000004080872a4 */ /* 0x000fc6000f8e020d */
[----:B------:R-:W-:Y:S02]  /*07b0*/  UMOV UR4, 0x20 ;  /* 0x0000002000047882 */ /* 0x000fe40000000000 */
[----:B------:R-:W-:-:S04]  /*07c0*/  @!UP0 UIADD3 UR4, -UR4, 0x100000, URZ ;  /* 0x0010000004048890 */ /* 0x000fc8000fffe13f */
[----:B------:R-:W-:Y:S02]  /*07d0*/  @!UP0 USHF.L.U32 UR5, UR4, 0xb, URZ ;  /* 0x0000000b04058899 */ /* 0x000fe4000800063f */
[----:B------:R-:W-:Y:S01]  /*07e0*/  @!UP0 USHF.L.U32 UR4, UR4, 0x1, URZ ;  /* 0x0000000104048899 */ /* 0x000fe2000800063f */
[----:B------:R-:W-:Y:S01]  /*07f0*/  ISETP.NE.AND P3, PT, R3, UR8, PT ;  /* 0x0000000803007c0c */ /* 0x000fe2000bf65270 */
[----:B-1----:R-:W-:Y:S01]  /*0800*/  @!UP0 ULEA UR6, UR7, UR6, 0x18 ;  /* 0x0000000607068291 */ /* 0x002fe2000f8ec03f */
[----:B------:R-:W1:Y:S01]  /*0810*/  LDC R3, c[0x0][0x140] ;  /* 0x00005000ff037b82 */ /* 0x000e620000000800 */
[----:B0-----:R-:W-:Y:S01]  /*0820*/  R2UR UR12, R6 ;  /* 0x00000000060c72ca */ /* 0x001fe200000e0000 */
[----:B------:R-:W-:Y:S01]  /*0830*/  VOTEU.ALL UP0, P0 ;  /* 0x00000000003f7886 */ /* 0x000fe20000000000 */
[----:B------:R-:W-:-:S04]  /*0840*/  LOP3.LUT P0, RZ, R5, 0x7, RZ, 0xc0, !PT ;  /* 0x0000000705ff7812 */ /* 0x000fc8000780c0ff */
[C---:B------:R-:W-:Y:S01]  /*0850*/  ISETP.LT.U32.AND P0, PT, R19.reuse, 0x2, !P0 ;  /* 0x000000021300780c */ /* 0x040fe20004701070 */
[----:B------:R-:W0:Y:S03]  /*0860*/  FENCE.VIEW.ASYNC.S ;  /* 0x00000000000073c6 */ /* 0x000e260000000000 */
[----:B0-----:R-:W0:Y:S01]  /*0870*/  @!UP0 SYNCS.EXCH.64 URZ, [UR6+0xd0], UR4 ;  /* 0x0000d004063f85b2 */ /* 0x001e220008000100 */
[----:B------:R-:W-:Y:S02]  /*0880*/  @P3 LEA.HI R0, R19, R19, RZ, 0x1 ;  /* 0x0000001313003211 */ /* 0x000fe400078f08ff */
[----:B------:R-:W-:Y:S02]  /*0890*/  UIADD3 UR12, -UR12, URZ, URZ ;  /* 0x0000003f0c0c7290 */ /* 0x000fe4000fffe13f */
[----:B------:R-:W-:Y:S02]  /*08a0*/  @P3 SHF.R.S32.HI R0, RZ, 0x1, R0 ;  /* 0x00000001ff003819 */ /* 0x000fe40000011400 */
[----:B-1----:R-:W-:-:S02]  /*08b0*/  ISETP.EQ.U32.AND P2, PT, R3, 0x1, PT ;  /* 0x000000010300780c */ /* 0x002fc40003f42070 */
[----:B------:R-:W-:Y:S01]  /*08c0*/  SEL R3, RZ, 0x1, !P0 ;  /* 0x00000001ff037807 */ /* 0x000fe20004000000 */
[----:B------:R1:W0:Y:S01]  /*08d0*/  @!UP1 SYNCS.EXCH.64 URZ, [UR6+0xd8], UR4 ;  /* 0x0000d804063f95b2 */ /* 0x0002220008000100 */
[----:B------:R-:W-:Y:S01]  /*08e0*/  NOP ;  /* 0x0000000000007918 */ /* 0x000fe20000000000 */
[----:B-1----:R-:W-:-:S06]  /*08f0*/  UIMAD UR4, UR11, UR12, UR10 ;  /* 0x0000000c0b0472a4 */ /* 0x002fcc000f8e020a */
[----:B------:R-:W-:-:S04]  /*0900*/  @P3 ISETP.NE.AND P4, PT, R0, UR4, PT ;  /* 0x0000000400003c0c */ /* 0x000fc8000bf85270 */
[----:B------:R-:W-:-:S04]  /*0910*/  @P3 SEL R18, RZ, 0x1, P4 ;  /* 0x00000001ff123807 */ /* 0x000fc80002000000 */
[----:B------:R-:W-:Y:S01]  /*0920*/  LOP3.LUT R18, R18, R3, RZ, 0xc0, !PT ;  /* 0x0000000312127212 */ /* 0x000fe200078ec0ff */
[----:B------:R-:W-:Y:S06]  /*0930*/  @!P2 BRA `(.L_x_4) ;  /* 0x000000000008a947 */ /* 0x000fec0003800000 */
[----:B0-234-:R-:W-:Y:S01]  /*0940*/  UCGABAR_ARV ;  /* 0x00000000000079c7 */ /* 0x01dfe20008000000 */
[----:B------:R-:W-:Y:S05]  /*0950*/  BRA `(.L_x_5) ;  /* 0x0000000000047947 */ /* 0x000fea0003800000 */
.L_x_4:
[----:B0-234-:R-:W-:Y:S01]  /*0960*/  NOP ;  /* 0x0000000000007918 */ /* 0x01dfe20000000000 */
.L_x_5:
[----:B------:R-:W-:Y:S01]  /*0970*/  ULDC UR4, c[0x0][0x65c] ;  /* 0x0001970000047ab9 */ /* 0x000fe20000000800 */
[----:B------:R-:W-:Y:S01]  /*0980*/  UMOV UR5, URZ ;  /* 0x0000003f00057c82 */ /* 0x000fe20008000000 */
[----:B------:R-:W-:-:S03]  /*0990*/  UISETP.NE.AND UP0, UPT, UR4, 0x1, UPT ;  /* 0x000000010400788c */ /* 0x000fc6000bf05270 */
[----:B------:R-:W-:Y:S01]  /*09a0*/  UMOV UR4, UR13 ;  /* 0x0000000d00047c82 */ /* 0x000fe20008000000 */
[----:B------:R-:W-:Y:S02]  /*09b0*/  UP2UR UR39, UPR, URZ, 0x1 ;  /* 0x000000013f277883 */ /* 0x000fe40008000000 */
[----:B------:R-:W-:Y:S02]  /*09c0*/  PLOP3.LUT P3, PT, PT, PT, UP0, 0x80, 0x0 ;  /* 0x000000000000781c */ /* 0x000fe40003f6f008 */
[----:B------:R-:W-:Y:S02]  /*09d0*/  PLOP3.LUT P4, PT, PT, PT, UP0, 0x80, 0x0 ;  /* 0x000000000000781c */ /* 0x000fe40003f8f008 */
[----:B------:R-:W-:Y:S01]  /*09e0*/  PLOP3.LUT P5, PT, PT, PT, UP0, 0x80, 0x0 ;  /* 0x000000000000781c */ /* 0x000fe20003faf008 */
[----:B------:R-:W-:Y:S01]  /*09f0*/  @UP0 ULDC UR14, c[0x0][0x10] ;  /* 0x00000400000e0ab9 */ /* 0x000fe20000000800 */
[----:B------:R-:W-:Y:S01]  /*0a00*/  @UP0 UMOV UR6, UR10 ;  /* 0x0000000a00060c82 */ /* 0x000fe20008000000 */
[----:B------:R-:W-:Y:S01]  /*0a10*/  @UP0 UMOV UR7, URZ ;  /* 0x0000003f00070c82 */ /* 0x000fe20008000000 */
[----:B------:R-:W-:Y:S01]  /*0a20*/  PLOP3.LUT P0, PT, PT, PT, UP0, 0x80, 0x0 ;  /* 0x000000000000781c */ /* 0x000fe20003f0f008 */
[----:B------:R-:W-:-:S03]  /*0a30*/  @UP0 UIMAD.WIDE.U32 UR14, UR13, UR14, UR6 ;  /* 0x0000000e0d0e02a5 */ /* 0x000fc6000f8e0006 */
[----:B------:R-:W-:Y:S01]  /*0a40*/  @!UP0 ULDC UR7, c[0x0][0xc] ;  /* 0x0000030000078ab9 */ /* 0x000fe20000000800 */
[----:B------:R-:W-:Y:S01]  /*0a50*/  @UP0 UMOV UR6, URZ ;  /* 0x0000003f00060c82 */ /* 0x000fe20008000000 */
[----:B------:R-:W-:Y:S01]  /*0a60*/  @!UP0 UIMAD.WIDE.U32 UR4, UR10, UR7, UR4 ;  /* 0x000000070a0482a5 */ /* 0x000fe2000f8e0004 */
[----:B------:R-:W-:Y:S01]  /*0a70*/  IMAD.U32 R17, RZ, RZ, UR15 ;  /* 0x0000000fff117e24 */ /* 0x000fe2000f8e00ff */
[----:B------:R-:W-:Y:S01]  /*0a80*/  @UP0 UIADD3 UR6, UR15, UR6, URZ ;  /* 0x000000060f060290 */ /* 0x000fe2000fffe03f */
[----:B------:R-:W-:-:S03]  /*0a90*/  IMAD.U32 R16, RZ, RZ, UR14 ;  /* 0x0000000eff107e24 */ /* 0x000fc6000f8e00ff */
[----:B------:R-:W-:Y:S02]  /*0aa0*/  IMAD.U32 R4, RZ, RZ, UR4 ;  /* 0x00000004ff047e24 */ /* 0x000fe4000f8e00ff */
[----:B------:R-:W-:Y:S02]  /*0ab0*/  IMAD.U32 R7, RZ, RZ, UR5 ;  /* 0x00000005ff077e24 */ /* 0x000fe4000f8e00ff */
[----:B------:R-:W-:Y:S02]  /*0ac0*/  @P3 IMAD.U32 R17, RZ, RZ, UR6 ;  /* 0x00000006ff113e24 */ /* 0x000fe4000f8e00ff */
[----:B------:R-:W-:Y:S02]  /*0ad0*/  IMAD.U32 R5, RZ, RZ, UR5 ;  /* 0x00000005ff057e24 */ /* 0x000fe4000f8e00ff */
[----:B------:R-:W-:Y:S02]  /*0ae0*/  IMAD.U32 R6, RZ, RZ, UR4 ;  /* 0x00000004ff067e24 */ /* 0x000fe4000f8e00ff */
[----:B------:R-:W-:-:S02]  /*0af0*/  @!P4 IMAD.MOV.U32 R16, RZ, RZ, R4 ;  /* 0x000000ffff10c224 */ /* 0x000fc400078e0004 */
[----:B------:R-:W-:Y:S01]  /*0b00*/  @!P5 IMAD.MOV.U32 R17, RZ, RZ, R7 ;  /* 0x000000ffff11d224 */ /* 0x000fe200078e0007 */
[----:B------:R-:W-:Y:S06]  /*0b10*/  @!P2 BRA `(.L_x_6) ;  /* 0x00000000000ca947 */ /* 0x000fec0003800000 */
[----:B------:R-:W-:Y:S01]  /*0b20*/  UCGABAR_WAIT ;  /* 0x0000000000007dc7 */ /* 0x000fe20008000000 */
[----:B------:R-:W-:Y:S01]  /*0b30*/  CCTL.IVALL ;  /* 0x00000000ff00798f */ /* 0x000fe20002000000 */
[----:B------:R-:W-:Y:S05]  /*0b40*/  BRA `(.L_x_7) ;  /* 0x0000000000047947 */ /* 0x000fea0003800000 */
.L_x_6:
[----:B------:R-:W-:Y:S06]  /*0b50*/  BAR.SYNC.DEFER_BLOCKING 0x0 ;  /* 0x0000000000007b1d */ /* 0x000fec0000010000 */
.L_x_7:
[----:B------:R-:W-:Y:S05]  /*0b60*/  @!P1 BRA `(.L_x_8) ;  /* 0x000000ac00889947 */ /* 0x000fea0003800000 */
[----:B------:R-:W-:-:S06]  /*0b70*/  UISETP.GT.U32.AND UP0, UPT, UR16, 0x1, UPT ;  /* 0x000000011000788c */ /* 0x000fcc000bf04070 */
[----:B------:R-:W-:-:S13]  /*0b80*/  PLOP3.LUT P0, PT, PT, PT, UP0, 0x80, 0x0 ;  /* 0x000000000000781c */ /* 0x000fda0003f0f008 */
[----:B------:R-:W-:Y:S05]  /*0b90*/  @P0 EXIT ;  /* 0x000000000000094d */ /* 0x000fea0003800000 */
[----:B------:R-:W-:Y:S01]  /*0ba0*/  ULDC.64 UR4, c[0x0][0x650] ;  /* 0x0001940000047ab9 */ /* 0x000fe20000000a00 */
[----:B------:R-:W-:Y:S01]  /*0bb0*/  UMOV UR47, 0xffffffff ;  /* 0xffffffff002f7882 */ /* 0x000fe20000000000 */
[----:B------:R-:W-:Y:S01]  /*0bc0*/  ISETP.GE.U32.AND P0, PT, R16, UR4, PT ;  /* 0x0000000410007c0c */ /* 0x000fe2000bf06070 */
[----:B------:R-:W-:Y:S01]  /*0bd0*/  UMOV UR46, 0xffffffff ;  /* 0xffffffff002e7882 */ /* 0x000fe20000000000 */
[----:B------:R-:W-:Y:S01]  /*0be0*/  UMOV UR45, 0xffffffff ;  /* 0xffffffff002d7882 */ /* 0x000fe20000000000 */
[----:B------:R-:W-:Y:S02]  /*0bf0*/  PRMT R0, RZ, 0x7610, R0 ;  /* 0x00007610ff007816 */ /* 0x000fe40000000000 */
[----:B------:R-:W-:-:S13]  /*0c00*/  ISETP.GE.U32.AND.EX P0, PT, R17, UR5, PT, P0 ;  /* 0x0000000511007c0c */ /* 0x000fda000bf06100 */
[----:B------:R-:W-:Y:S05]  /*0c10*/  @P0 BRA `(.L_x_9) ;  /* 0x0000000400480947 */ /* 0x000fea0003800000 */
[----:B------:R-:W-:Y:S01]  /*0c20*/  ULDC.64 UR16, c[0x0][0x628] ;  /* 0x00018a0000107ab9 */ /* 0x000fe20000000a00 */
[C---:B------:R-:W-:Y:S01]  /*0c30*/  R2UR UR19, R16.reuse ;  /* 0x00000000101372ca */ /* 0x040fe200000e0000 */
[----:B------:R-:W-:Y:S01]  /*0c40*/  ULDC UR18, c[0x0][0x630] ;  /* 0x00018c0000127ab9 */ /* 0x000fe20000000800 */
[----:B------:R-:W-:Y:S02]  /*0c50*/  ISETP.NE.U32.AND P0, PT, RZ, UR16, PT ;  /* 0x00000010ff007c0c */ /* 0x000fe4000bf05070 */
[----:B------:R-:W-:Y:S02]  /*0c60*/  R2UR UR4, R16 ;  /* 0x00000000100472ca */ /* 0x000fe400000e0000 */
[----:B------:R-:W-:Y:S02]  /*0c70*/  ISETP.NE.AND.EX P0, PT, RZ, UR17, PT, P0 ;  /* 0x00000011ff007c0c */ /* 0x000fe4000bf05300 */
[----:B------:R-:W-:-:S11]  /*0c80*/  R2UR UR5, R17 ;  /* 0x00000000110572ca */ /* 0x000fd600000e0000 */
[----:B------:R-:W-:Y:S05]  /*0c90*/  @!P0 BRA `(.L_x_10) ;  /* 0x0000000000308947 */ /* 0x000fea0003800000 */
[----:B------:R-:W-:Y:S01]  /*0ca0*/  R2UR UR4, R16 ;  /* 0x00000000100472ca */ /* 0x000fe200000e0000 */
[----:B------:R-:W-:Y:S01]  /*0cb0*/  ULDC UR9, c[0x0][0x634] ;  /* 0x00018d0000097ab9 */ /* 0x000fe20000000800 */
[----:B------:R-:W-:-:S11]  /*0cc0*/  R2UR UR13, R17 ;  /* 0x00000000110d72ca */ /* 0x000fd600000e0000 */
[----:B------:R-:W-:-:S04]  /*0cd0*/  UIADD3 UR9, UP0, UR4, UR9, URZ ;  /* 0x0000000904097290 */ /* 0x000fc8000ff1e03f */
[----:B------:R-:W-:-:S04]  /*0ce0*/  UIADD3.X UR13, URZ, UR13, URZ, UP0, !UPT ;  /* 0x0000000d3f0d7290 */ /* 0x000fc800087fe43f */
[----:B------:R-:W-:-:S04]  /*0cf0*/  UIMAD.WIDE.U32 UR4, UR13, UR16, URZ ;  /* 0x000000100d0472a5 */ /* 0x000fc8000f8e003f */
[----:B------:R-:W-:Y:S02]  /*0d00*/  UIMAD.WIDE.U32 UR6, UP0, UR9, UR17, UR4 ;  /* 0x00000011090672a5 */ /* 0x000fe4000f800004 */
[----:B------:R-:W-:Y:S02]  /*0d10*/  UIMAD.WIDE.U32 UR4, UR9, UR16, URZ ;  /* 0x00000010090472a5 */ /* 0x000fe4000f8e003f */
[----:B------:R-:W-:Y:S02]  /*0d20*/  UIADD3.X UR15, URZ, URZ, URZ, UP0, !UPT ;  /* 0x0000003f3f0f7290 */ /* 0x000fe400087fe43f */
[----:B------:R-:W-:Y:S01]  /*0d30*/  UIADD3 URZ, UP0, UR5, UR6, URZ ;  /* 0x00000006053f7290 */ /* 0x000fe2000ff1e03f */
[----:B------:R-:W-:-:S03]  /*0d40*/  UMOV UR14, UR7 ;  /* 0x00000007000e7c82 */ /* 0x000fc60008000000 */
[----:B------:R-:W-:-:S12]  /*0d50*/  UIMAD.WIDE.U32.X UR4, UR13, UR17, UR14, UP0 ;  /* 0x000000110d0472a5 */ /* 0x000fd800080e040e */
.L_x_10:
[----:B------:R-:W-:Y:S01]  /*0d60*/  USHF.R.U64 UR45, UR4, UR18, UR5 ;  /* 0x00000012042d7299 */ /* 0x000fe20008001205 */
[----:B------:R-:W-:Y:S01]  /*0d70*/  R2UR UR7, R17 ;  /* 0x00000000110772ca */ /* 0x000fe200000e0000 */
[----:B------:R-:W-:Y:S02]  /*0d80*/  USHF.R.U32.HI UR4, URZ, UR18, UR5 ;  /* 0x000000123f047299 */ /* 0x000fe40008011605 */
[----:B------:R-:W-:Y:S01]  /*0d90*/  UIADD3 UR5, UP0, URZ, -UR45, URZ ;  /* 0x8000002d3f057290 */ /* 0x000fe2000ff1e03f */
[----:B------:R-:W-:Y:S01]  /*0da0*/  ULDC.64 UR14, c[0x0][0x620] ;  /* 0x00018800000e7ab9 */ /* 0x000fe20000000a00 */
[----:B------:R-:W-:Y:S02]  /*0db0*/  UMOV UR6, UR19 ;  /* 0x0000001300067c82 */ /* 0x000fe40008000000 */
[----:B------:R-:W-:Y:S01]  /*0dc0*/  UIADD3.X UR4, URZ, ~UR4, URZ, UP0, !UPT ;  /* 0x800000043f047290 */ /* 0x000fe200087fe43f */
[----:B------:R-:W-:Y:S01]  /*0dd0*/  ULDC UR9, c[0x0][0x618] ;  /* 0x0001860000097ab9 */ /* 0x000fe20000000800 */
[----:B------:R-:W-:-:S02]  /*0de0*/  UIMAD UR12, UR11, UR12, UR10 ;  /* 0x0000000c0b0c72a4 */ /* 0x000fc4000f8e020a */
[----:B------:R-:W-:Y:S02]  /*0df0*/  UIMAD UR4, UR4, UR14, URZ ;  /* 0x0000000e040472a4 */ /* 0x000fe4000f8e023f */
[----:B------:R-:W-:Y:S02]  /*0e00*/  UIMAD.WIDE.U32 UR6, UR5, UR14, UR6 ;  /* 0x0000000e050672a5 */ /* 0x000fe4000f8e0006 */
[----:B------:R-:W-:Y:S01]  /*0e10*/  UIMAD UR4, UR5, UR15, UR4 ;  /* 0x0000000f050472a4 */ /* 0x000fe2000f8e0204 */
[----:B------:R-:W-:Y:S01]  /*0e20*/  ULDC UR10, c[0x0][0x608] ;  /* 0x00018200000a7ab9 */ /* 0x000fe20000000800 */
[----:B------:R-:W-:Y:S02]  /*0e30*/  ULDC UR18, c[0x0][0x658] ;  /* 0x0001960000127ab9 */ /* 0x000fe40000000800 */
[----:B------:R-:W-:Y:S01]  /*0e40*/  UIADD3 UR7, UR7, UR4, URZ ;  /* 0x0000000407077290 */ /* 0x000fe2000fffe03f */
[----:B------:R-:W-:Y:S02]  /*0e50*/  UMOV UR11, 0xffffffff ;  /* 0xffffffff000b7882 */ /* 0x000fe40000000000 */
[----:B------:R-:W-:Y:S01]  /*0e60*/  ULDC.64 UR4, c[0x0][0x640] ;  /* 0x0001900000047ab9 */ /* 0x000fe20000000a00 */
[----:B------:R-:W-:Y:S01]  /*0e70*/  USHF.R.U64 UR16, UR6, UR9, UR7 ;  /* 0x0000000906107299 */ /* 0x000fe20008001207 */
[----:B------:R-:W-:Y:S01]  /*0e80*/  ISETP.NE.U32.AND P0, PT, RZ, UR4, PT ;  /* 0x00000004ff007c0c */ /* 0x000fe2000bf05070 */
[----:B------:R-:W-:-:S02]  /*0e90*/  USHF.R.U32.HI UR7, URZ, UR9, UR7 ;  /* 0x000000093f077299 */ /* 0x000fc40008011607 */
[----:B------:R-:W-:Y:S01]  /*0ea0*/  USHF.L.U32 UR6, UR11, UR18, URZ ;  /* 0x000000120b067299 */ /* 0x000fe2000800063f */
[----:B------:R-:W-:Y:S01]  /*0eb0*/  ISETP.NE.AND.EX P0, PT, RZ, UR5, PT, P0 ;  /* 0x00000005ff007c0c */ /* 0x000fe2000bf05300 */
[----:B------:R-:W-:Y:S02]  /*0ec0*/  USHF.R.U64 UR22, UR16, UR10, UR7 ;  /* 0x0000000a10167299 */ /* 0x000fe40008001207 */
[----:B------:R-:W-:Y:S02]  /*0ed0*/  USHF.R.U32.HI UR7, URZ, UR10, UR7 ;  /* 0x0000000a3f077299 */ /* 0x000fe40008011607 */
[----:B------:R-:W-:Y:S02]  /*0ee0*/  UISETP.NE.AND UP1, UPT, UR39, URZ, UPT ;  /* 0x0000003f2700728c */ /* 0x000fe4000bf25270 */
[----:B------:R-:W-:Y:S01]  /*0ef0*/  USHF.R.U64 UR23, UR22, UR18, UR7 ;  /* 0x0000001216177299 */ /* 0x000fe20008001207 */
[----:B------:R-:W-:Y:S01]  /*0f00*/  ULDC UR17, c[0x0][0x600] ;  /* 0x0001800000117ab9 */ /* 0x000fe20000000800 */
[----:B------:R-:W-:-:S02]  /*0f10*/  ULOP3.LUT UR13, URZ, UR6, URZ, 0x33, !UPT ;  /* 0x000000063f0d7292 */ /* 0x000fc4000f8e333f */
[----:B------:R-:W-:Y:S02]  /*0f20*/  UIADD3 UR15, UR17, -0x1, URZ ;  /* 0xffffffff110f7890 */ /* 0x000fe4000fffe03f */
[----:B------:R-:W-:Y:S02]  /*0f30*/  USEL UR12, UR8, UR12, !UP1 ;  /* 0x0000000c080c7287 */ /* 0x000fe4000c800000 */
[----:B------:R-:W-:Y:S01]  /*0f40*/  USHF.R.U32.HI UR7, URZ, UR18, UR7 ;  /* 0x000000123f077299 */ /* 0x000fe20008011607 */
[----:B------:R-:W-:Y:S01]  /*0f50*/  ULDC UR19, c[0x0][0x648] ;  /* 0x0001920000137ab9 */ /* 0x000fe20000000800 */
[----:B------:R-:W-:Y:S01]  /*0f60*/  ULDC UR20, c[0x0][0x638] ;  /* 0x00018e0000147ab9 */ /* 0x000fe20000000800 */
[----:B------:R-:W-:Y:S01]  /*0f70*/  UMOV UR21, 0x1 ;  /* 0x0000000100157882 */ /* 0x000fe20000000000 */
[----:B------:R-:W-:Y:S01]  /*0f80*/  UMOV UR6, UR23 ;  /* 0x0000001700067c82 */ /* 0x000fe20008000000 */
[----:B------:R-:W-:Y:S07]  /*0f90*/  @!P0 BRA `(.L_x_11) ;  /* 0x0000000000308947 */ /* 0x000fee0003800000 */
[----:B------:R-:W-:Y:S02]  /*0fa0*/  ULDC UR10, c[0x0][0x64c] ;  /* 0x00019300000a7ab9 */ /* 0x000fe40000000800 */
        /* <DEDUP_REMOVED lines=8> */
[----:B------:R-:W-:-:S07]  /*1030*/  UIMAD.WIDE.U32.X UR4, UR14, UR5, UR10, UP0 ;  /* 0x000000050e0472a5 */ /* 0x000fce00080e040a */
[----:B------:R-:W-:Y:S01]  /*1040*/  UMOV UR6, UR4 ;  /* 0x0000000400067c82 */ /* 0x000fe20008000000 */
[----:B------:R-:W-:-:S05]  /*1050*/  UMOV UR7, UR5 ;  /* 0x0000000500077c82 */ /* 0x000fca0008000000 */
.L_x_11:
[----:B------:R-:W-:Y:S01]  /*1060*/  USHF.R.U64 UR5, UR6, UR19, UR7 ;  /* 0x0000001306057299 */ /* 0x000fe20008001207 */
[----:B------:R-:W-:Y:S01]  /*1070*/  IMAD.MOV.U32 R0, RZ, RZ, 0x1 ;  /* 0x00000001ff007424 */ /* 0x000fe200078e00ff */
[----:B------:R-:W-:Y:S02]  /*1080*/  USHF.L.U32 UR4, UR21, UR18, URZ ;  /* 0x0000001215047299 */ /* 0x000fe4000800063f */
[----:B------:R-:W-:Y:S02]  /*1090*/  ULOP3.LUT UR13, UR22, UR13, URZ, 0xc0, !UPT ;  /* 0x0000000d160d7292 */ /* 0x000fe4000f8ec03f */
[----:B------:R-:W-:Y:S02]  /*10a0*/  UIADD3 UR6, -UR5, URZ, URZ ;  /* 0x0000003f05067290 */ /* 0x000fe4000fffe13f */
[----:B------:R-:W-:Y:S02]  /*10b0*/  UIMAD UR13, UR4, UR5, UR13 ;  /* 0x00000005040d72a4 */ /* 0x000fe4000f8e020d */
[----:B------:R-:W-:-:S02]  /*10c0*/  ULOP3.LUT UR15, UR16, UR15, URZ, 0xc0, !UPT ;  /* 0x0000000f100f7292 */ /* 0x000fc4000f8ec03f */
[----:B------:R-:W-:Y:S01]  /*10d0*/  UIMAD UR4, UR6, UR20, UR23 ;  /* 0x00000014060472a4 */ /* 0x000fe2000f8e0217 */
[----:B------:R-:W-:Y:S01]  /*10e0*/  ULDC UR5, c[0x0][0x610] ;  /* 0x0001840000057ab9 */ /* 0x000fe20000000800 */
[----:B------:R-:W-:Y:S02]  /*10f0*/  UISETP.NE.AND UP0, UPT, UR39, URZ, UPT ;  /* 0x0000003f2700728c */ /* 0x000fe4000bf05270 */
[----:B------:R-:W-:Y:S02]  /*1100*/  UIMAD UR12, UR13, UR5, UR12 ;  /* 0x000000050d0c72a4 */ /* 0x000fe4000f8e020c */
[----:B------:R-:W-:-:S04]  /*1110*/  UIMAD UR4, UR4, UR17, UR15 ;  /* 0x00000011040472a4 */ /* 0x000fc8000f8e020f */
[----:B------:R-:W-:Y:S02]  /*1120*/  USEL UR46, UR4, UR12, !UP0 ;  /* 0x0000000c042e7287 */ /* 0x000fe4000c000000 */
[----:B------:R-:W-:-:S12]  /*1130*/  USEL UR47, UR12, UR4, !UP0 ;  /* 0x000000040c2f7287 */ /* 0x000fd8000c000000 */
.L_x_9:
[----:B------:R-:W-:-:S08]  /*1140*/  NOP ;  /* 0x0000000000007918 */ /* 0x000fd00000000000 */
[----:B------:R-:W0:Y:S02]  /*1150*/  USETMAXREG.TRY_ALLOC.CTAPOOL UP0, 0xe8 ;  /* 0x000000e8000079c8 */ /* 0x000e240008000600 */
[----:B0-----:R-:W-:-:S13]  /*1160*/  PLOP3.LUT P0, PT, PT, PT, UP0, 0x80, 0x0 ;  /* 0x000000000000781c */ /* 0x001fda0003f0f008 */
[----:B------:R-:W-:Y:S05]  /*1170*/  @!P0 BRA `(.L_x_9) ;  /* 0xfffffffc00f08947 */ /* 0x000fea000383ffff */
[----:B------:R-:W-:Y:S01]  /*1180*/  ULDC.64 UR4, c[0x0][0x598] ;  /* 0x0001660000047ab9 */ /* 0x000fe20000000a00 */
[----:B------:R-:W-:Y:S01]  /*1190*/  ULDC.64 UR48, c[0x0][0x208] ;  /* 0x0000820000307ab9 */ /* 0x000fe20000000a00 */
[----:B------:R-:W-:-:S04]  /*11a0*/  ISETP.NE.U32.AND P0, PT, RZ, UR4, PT ;  /* 0x00000004ff007c0c */ /* 0x000fc8000bf05070 */
[----:B------:R-:W-:-:S13]  /*11b0*/  ISETP.NE.AND.EX P0, PT, RZ, UR5, PT, P0 ;  /* 0x00000005ff007c0c */ /* 0x000fda000bf05300 */
[----:B------:R-:W-:Y:S05]  /*11c0*/  @!P0 BRA `(.L_x_12) ;  /* 0x00000000001c8947 */ /* 0x000fea0003800000 */
[----:B------:R-:W0:Y:S02]  /*11d0*/  LDC.64 R4, c[0x0][0x598] ;  /* 0x00016600ff047b82 */ /* 0x000e240000000a00 */
[----:B0-----:R-:W2:Y:S02]  /*11e0*/  LDG.E.64 R4, desc[UR48][R4.64] ;  /* 0x0000003004047981 */ /* 0x001ea4000c1e1b00 */
[----:B--2---:R-:W-:-:S04]  /*11f0*/  ISETP.NE.U32.AND P0, PT, R4, RZ, PT ;  /* 0x000000ff0400720c */ /* 0x004fc80003f05070 */
[----:B------:R-:W-:-:S13]  /*1200*/  ISETP.NE.AND.EX P0, PT, R5, RZ, PT, P0 ;  /* 0x000000ff0500720c */ /* 0x000fda0003f05300 */
[----:B------:R-:W-:Y:S05]  /*1210*/  @!P0 BRA `(.L_x_12) ;  /* 0x0000000000088947 */ /* 0x000fea0003800000 */
[----:B------:R0:W5:Y:S01]  /*1220*/  LD.E R23, desc[UR48][R4.64] ;  /* 0x0000003004177980 */ /* 0x000162000c101900 */
[----:B------:R-:W-:Y:S05]  /*1230*/  BRA `(.L_x_13) ;  /* 0x0000000000247947 */ /* 0x000fea0003800000 */
.L_x_12:
[----:B------:R-:W-:Y:S02]  /*1240*/  ULDC.64 UR4, c[0x0][0x588] ;  /* 0x0001620000047ab9 */ /* 0x000fe40000000a00 */
[----:B------:R-:W-:-:S04]  /*1250*/  ISETP.NE.U32.AND P0, PT, RZ, UR4, PT ;  /* 0x00000004ff007c0c */ /* 0x000fc8000bf05070 */
[----:B------:R-:W-:-:S13]  /*1260*/  ISETP.NE.AND.EX P0, PT, RZ, UR5, PT, P0 ;  /* 0x00000005ff007c0c */ /* 0x000fda000bf05300 */
[----:B------:R-:W-:Y:S05]  /*1270*/  @!P0 BRA `(.L_x_14) ;  /* 0x00000000000c8947 */ /* 0x000fea0003800000 */
[----:B------:R-:W0:Y:S02]  /*1280*/  LDC.64 R4, c[0x0][0x588] ;  /* 0x00016200ff047b82 */ /* 0x000e240000000a00 */
[----:B0-----:R1:W5:Y:S01]  /*1290*/  LDG.E R23, desc[UR48][R4.64] ;  /* 0x0000003004177981 */ /* 0x001362000c1e1900 */
[----:B------:R-:W-:Y:S05]  /*12a0*/  BRA `(.L_x_13) ;  /* 0x0000000000087947 */ /* 0x000fea0003800000 */
.L_x_14:
[----:B------:R-:W-:Y:S02]  /*12b0*/  ULDC UR4, c[0x0][0x580] ;  /* 0x0001600000047ab9 */ /* 0x000fe40000000800 */
[----:B------:R-:W-:-:S07]  /*12c0*/  IMAD.U32 R23, RZ, RZ, UR4 ;  /* 0x00000004ff177e24 */ /* 0x000fce000f8e00ff */
.L_x_13:
[----:B------:R-:W-:Y:S02]  /*12d0*/  ULDC.64 UR4, c[0x0][0x5a0] ;  /* 0x0001680000047ab9 */ /* 0x000fe40000000a00 */
[----:B------:R-:W-:-:S04]  /*12e0*/  ISETP.NE.U32.AND P0, PT, RZ, UR4, PT ;  /* 0x00000004ff007c0c */ /* 0x000fc8000bf05070 */
[----:B------:R-:W-:-:S13]  /*12f0*/  ISETP.NE.AND.EX P0, PT, RZ, UR5, PT, P0 ;  /* 0x00000005ff007c0c */ /* 0x000fda000bf05300 */
[----:B------:R-:W-:Y:S05]  /*1300*/  @!P0 BRA `(.L_x_15) ;  /* 0x00000000001c8947 */ /* 0x000fea0003800000 */
[----:B01----:R-:W0:Y:S02]  /*1310*/  LDC.64 R4, c[0x0][0x5a0] ;  /* 0x00016800ff047b82 */ /* 0x003e240000000a00 */
[----:B0-----:R-:W2:Y:S02]  /*1320*/  LDG.E.64 R4, desc[UR48][R4.64] ;  /* 0x0000003004047981 */ /* 0x001ea4000c1e1b00 */
[----:B--2---:R-:W-:-:S04]  /*1330*/  ISETP.NE.U32.AND P0, PT, R4, RZ, PT ;  /* 0x000000ff0400720c */ /* 0x004fc80003f05070 */
[----:B------:R-:W-:-:S13]  /*1340*/  ISETP.NE.AND.EX P0, PT, R5, RZ, PT, P0 ;  /* 0x000000ff0500720c */ /* 0x000fda0003f05300 */
[----:B------:R-:W-:Y:S05]  /*1350*/  @!P0 BRA `(.L_x_15) ;  /* 0x0000000000088947 */ /* 0x000fea0003800000 */
[----:B------:R0:W5:Y:S01]  /*1360*/  LD.E R184, desc[UR48][R4.64] ;  /* 0x0000003004b87980 */ /* 0x000162000c101900 */
[----:B------:R-:W-:Y:S05]  /*1370*/  BRA `(.L_x_16) ;  /* 0x0000000000247947 */ /* 0x000fea0003800000 */
.L_x_15:
[----:B------:R-:W-:Y:S02]  /*1380*/  ULDC.64 UR4, c[0x0][0x590] ;  /* 0x0001640000047ab9 */ /* 0x000fe40000000a00 */
[----:B------:R-:W-:-:S04]  /*1390*/  ISETP.NE.U32.AND P0, PT, RZ, UR4, PT ;  /* 0x00000004ff007c0c */ /* 0x000fc8000bf05070 */
[----:B------:R-:W-:-:S13]  /*13a0*/  ISETP.NE.AND.EX P0, PT, RZ, UR5, PT, P0 ;  /* 0x00000005ff007c0c */ /* 0x000fda000bf05300 */
[----:B------:R-:W-:Y:S05]  /*13b0*/  @!P0 BRA `(.L_x_17) ;  /* 0x00000000000c8947 */ /* 0x000fea0003800000 */
[----:B------:R-:W2:Y:S02]  /*13c0*/  LDC.64 R184, c[0x0][0x590] ;  /* 0x00016400ffb87b82 */ /* 0x000ea40000000a00 */
[----:B--2---:R2:W5:Y:S01]  /*13d0*/  LDG.E R184, desc[UR48][R184.64] ;  /* 0x00000030b8b87981 */ /* 0x004562000c1e1900 */
[----:B------:R-:W-:Y:S05]  /*13e0*/  BRA `(.L_x_16) ;  /* 0x0000000000087947 */ /* 0x000fea0003800000 */
.L_x_17:
[----:B------:R-:W-:Y:S02]  /*13f0*/  ULDC UR4, c[0x0][0x584] ;  /* 0x0001610000047ab9 */ /* 0x000fe40000000800 */
[----:B------:R-:W-:-:S07]  /*1400*/  IMAD.U32 R184, RZ, RZ, UR4 ;  /* 0x00000004ffb87e24 */ /* 0x000fce000f8e00ff */
.L_x_16:
[----:B------:R-:W-:-:S13]  /*1410*/  LOP3.LUT P0, RZ, R0, 0xff, RZ, 0xc0, !PT ;  /* 0x000000ff00ff7812 */ /* 0x000fda000780c0ff */
[----:B------:R-:W-:Y:S05]  /*1420*/  @!P0 EXIT ;  /* 0x000000000000894d */ /* 0x000fea0003800000 */
[----:B------:R-:W-:Y:S01]  /*1430*/  ULDC UR4, c[0x0][0x28c] ;  /* 0x0000a30000047ab9 */ /* 0x000fe20000000800 */
[----:B------:R-:W-:Y:S01]  /*1440*/  ULDC.64 UR6, c[0x0][0x5c8] ;  /* 0x0001720000067ab9 */ /* 0x000fe20000000a00 */
[----:B------:R-:W-:Y:S02]  /*1450*/  UIADD3 UR4, UR4, 0x1f, URZ ;  /* 0x0000001f04047890 */ /* 0x000fe4000fffe03f */
[----:B------:R-:W-:Y:S02]  /*1460*/  USHF.L.U64.HI UR40, UR6, 0x7, UR7 ;  /* 0x0000000706287899 */ /* 0x000fe40008010207 */
[----:B------:R-:W-:Y:S02]  /*1470*/  USHF.R.S32.HI UR5, URZ, 0x1f, UR4 ;  /* 0x0000001f3f057899 */ /* 0x000fe40008011404 */
[----:B------:R-:W-:Y:S02]  /*1480*/  USHF.L.U32 UR41, UR6, 0x7, URZ ;  /* 0x0000000706297899 */ /* 0x000fe4000800063f */
[----:B------:R-:W-:-:S02]  /*1490*/  ULEA.HI UR5, UR5, UR4, URZ, 0x5 ;  /* 0x0000000405057291 */ /* 0x000fc4000f8f283f */
[----:B------:R-:W-:Y:S02]  /*14a0*/  USHF.L.U64.HI UR42, UR6, 0x3, UR7 ;  /* 0x00000003062a7899 */ /* 0x000fe40008010207 */
[----:B------:R-:W-:Y:S02]  /*14b0*/  USHF.L.U32 UR43, UR6, 0x3, URZ ;  /* 0x00000003062b7899 */ /* 0x000fe4000800063f */
[----:B------:R-:W-:Y:S01]  /*14c0*/  USHF.R.S32.HI UR44, URZ, 0x5, UR5 ;  /* 0x000000053f2c7899 */ /* 0x000fe20008011405 */
[----:B------:R-:W-:Y:S01]  /*14d0*/  UMOV UR36, URZ ;  /* 0x0000003f00247c82 */ /* 0x000fe20008000000 */
[----:B------:R-:W-:-:S10]  /*14e0*/  UMOV UR37, URZ ;  /* 0x0000003f00257c82 */ /* 0x000fd40008000000 */
.L_x_73:
[----:B------:R-:W-:Y:S01]  /*14f0*/  LOP3.LUT R0, R2, 0x80, RZ, 0xc0, !PT ;  /* 0x0000008002007812 */ /* 0x000fe200078ec0ff */
[----:B------:R-:W3:Y:S01]  /*1500*/  S2UR UR6, SR_CgaCtaId ;  /* 0x00000000000679c3 */ /* 0x000ee20000008800 */
[----:B------:R-:W-:Y:S02]  /*1510*/  UMOV UR50, 0x400 ;  /* 0x0000040000327882 */ /* 0x000fe40000000000 */
[----:B------:R-:W-:-:S06]  /*1520*/  SHF.R.U32.HI R0, RZ, 0x7, R0 ;  /* 0x00000007ff007819 */ /* 0x000fcc0000011600 */
[----:B------:R-:W4:Y:S01]  /*1530*/  SHFL.IDX PT, R0, R0, RZ, 0x1f ;  /* 0x00001fff00007589 */ /* 0x000f2200000e0000 */
[----:B---3--:R-:W-:Y:S01]  /*1540*/  ULEA UR50, UR6, UR50, 0x18 ;  /* 0x0000003206327291 */ /* 0x008fe2000f8ec03f */
[----:B----4-:R-:W-:-:S13]  /*1550*/  R2UR UR4, R0 ;  /* 0x00000000000472ca */ /* 0x010fda00000e0000 */
[----:B------:R-:W-:-:S04]  /*1560*/  ULEA.HI UR5, UR4, UR4, URZ, 0x1 ;  /* 0x0000000404057291 */ /* 0x000fc8000f8f083f */
[----:B------:R-:W-:-:S04]  /*1570*/  ULOP3.LUT UR5, UR5, 0x1ffffe, URZ, 0xc0, !UPT ;  /* 0x001ffffe05057892 */ /* 0x000fc8000f8ec03f */
[----:B------:R-:W-:-:S03]  /*1580*/  UIADD3 UR5, UR4, -UR5, URZ ;  /* 0x8000000504057290 */ /* 0x000fc6000fffe03f */
[----:B------:R-:W-:Y:S01]  /*1590*/  ULDC UR4, c[0x0][0x28c] ;  /* 0x0000a30000047ab9 */ /* 0x000fe20000000800 */
[----:B------:R-:W-:Y:S01]  /*15a0*/  ULEA UR5, UR5, UR50, 0xb ;  /* 0x0000003205057291 */ /* 0x000fe2000f8e583f */
[----:B------:R-:W-:-:S03]  /*15b0*/  ISETP.LT.AND P0, PT, RZ, UR4, PT ;  /* 0x00000004ff007c0c */ /* 0x000fc6000bf01270 */
[----:B------:R-:W-:-:S04]  /*15c0*/  UIADD3 UR5, UR5, 0x180, URZ ;  /* 0x0000018005057890 */ /* 0x000fc8000fffe03f */
[----:B------:R-:W-:-:S04]  /*15d0*/  USHF.R.U32.HI UR5, URZ, 0x4, UR5 ;  /* 0x000000043f057899 */ /* 0x000fc80008011605 */
[----:B------:R-:W-:Y:S02]  /*15e0*/  ULOP3.LUT UR51, UR5, 0x3fff, URZ, 0xc0, !UPT ;  /* 0x00003fff05337892 */ /* 0x000fe4000f8ec03f */
[----:B-1----:R-:W-:Y:S10]  /*15f0*/  @P0 BRA `(.L_x_18) ;  /* 0x0000000000400947 */ /* 0x002ff40003800000 */
[----:B------:R-:W-:Y:S01]  /*1600*/  MOV R0, 0x0 ;  /* 0x0000000000007802 */ /* 0x000fe20000000f00 */
[----:B------:R-:W-:Y:S01]  /*1610*/  ULDC.64 UR4, c[0x4][0x68] ;  /* 0x01001a0000047ab9 */ /* 0x000fe20000000a00 */
[----:B------:R-:W-:Y:S01]  /*1620*/  ULDC.64 UR6, c[0x4][0x8] ;  /* 0x0100020000067ab9 */ /* 0x000fe20000000a00 */
[----:B01----:R-:W-:Y:S01]  /*1630*/  IMAD.U32 R4, RZ, RZ, UR4 ;  /* 0x00000004ff047e24 */ /* 0x003fe2000f8e00ff */
[----:B------:R0:W1:Y:S01]  /*1640*/  LDC.64 R14, c[0x4][R0] ;  /* 0x01000000000e7b82 */ /* 0x0000620000000a00 */
[----:B------:R-:W-:Y:S01]  /*1650*/  IMAD.U32 R5, RZ, RZ, UR5 ;  /* 0x00000005ff057e24 */ /* 0x000fe2000f8e00ff */
[----:B------:R-:W-:Y:S01]  /*1660*/  ULDC.64 UR4, c[0x4][0x70] ;  /* 0x01001c0000047ab9 */ /* 0x000fe20000000a00 */
[----:B------:R-:W-:Y:S02]  /*1670*/  IMAD.U32 R10, RZ, RZ, UR6 ;  /* 0x00000006ff0a7e24 */ /* 0x000fe4000f8e00ff */
[----:B------:R-:W-:Y:S02]  /*1680*/  IMAD.U32 R6, RZ, RZ, UR4 ;  /* 0x00000004ff067e24 */ /* 0x000fe4000f8e00ff */
[----:B------:R-:W-:-:S02]  /*1690*/  IMAD.U32 R7, RZ, RZ, UR5 ;  /* 0x00000005ff077e24 */ /* 0x000fc4000f8e00ff */
[----:B------:R-:W-:Y:S02]  /*16a0*/  IMAD.U32 R11, RZ, RZ, UR7 ;  /* 0x00000007ff0b7e24 */ /* 0x000fe4000f8e00ff */
[----:B------:R-:W-:Y:S02]  /*16b0*/  IMAD.MOV.U32 R8, RZ, RZ, 0x1e1 ;  /* 0x000001e1ff087424 */ /* 0x000fe400078e00ff */
[----:B------:R-:W-:Y:S02]  /*16c0*/  IMAD.MOV.U32 R12, RZ, RZ, 0x1 ;  /* 0x00000001ff0c7424 */ /* 0x000fe400078e00ff */
[----:B0-----:R-:W-:-:S07]  /*16d0*/  IMAD.MOV.U32 R13, RZ, RZ, RZ ;  /* 0x000000ffff0d7224 */ /* 0x001fce00078e00ff */
[----:B------:R-:W-:-:S07]  /*16e0*/  LEPC R20, `(.L_x_18) ;  /* 0x000000001014794e */ /* 0x000fce0000000000 */
[----:B-12--5:R-:W-:Y:S05]  /*16f0*/  CALL.ABS.NOINC R14 ;  /* 0x000000000e007343 */ /* 0x026fea0003c00000 */
.L_x_18:
[----:B------:R-:W-:-:S06]  /*1700*/  ULOP3.LUT UR4, UR38, 0x1, URZ, 0xfc, !UPT ;  /* 0x0000000126047892 */ /* 0x000fcc000f8efc3f */
[----:B------:R-:W-:-:S05]  /*1710*/  IMAD.U32 R0, RZ, RZ, UR4 ;  /* 0x00000004ff007e24 */ /* 0x000fca000f8e00ff */
[----:B------:R-:W-:-:S13]  /*1720*/  ISETP.NE.AND P0, PT, R0, 0x3, PT ;  /* 0x000000030000780c */ /* 0x000fda0003f05270 */
[----:B------:R-:W-:Y:S05]  /*1730*/  @!P0 BRA `(.L_x_19) ;  /* 0x0000000000048947 */ /* 0x000fea0003800000 */
[----:B------:R-:W-:Y:S01]  /*1740*/  BPT.TRAP 0x1 ;  /* 0x000000040000795c */ /* 0x000fe20000300000 */
.L_x_19:
[----:B------:R-:W-:Y:S02]  /*1750*/  IMAD.U32 R3, RZ, RZ, UR37 ;  /* 0x00000025ff037e24 */ /* 0x000fe4000f8e00ff */
[----:B------:R-:W-:-:S03]  /*1760*/  IMAD.U32 R0, RZ, RZ, UR36 ;  /* 0x00000024ff007e24 */ /* 0x000fc6000f8e00ff */
[----:B------:R-:W-:Y:S02]  /*1770*/  LEA R3, R3, UR50, 0x3 ;  /* 0x0000003203037c11 */ /* 0x000fe4000f8e18ff */
[----:B------:R-:W-:-:S04]  /*1780*/  SHF.L.U32 R0, R0, 0x1f, RZ ;  /* 0x0000001f00007819 */ /* 0x000fc800000006ff */
[----:B------:R3:W4:Y:S01]  /*1790*/  SYNCS.PHASECHK.TRANS64.TRYWAIT P1, [R3+URZ], R0 ;  /* 0x00000000030075a7 */ /* 0x000722000802017f */
[----:B------:R-:W-:Y:S05]  /*17a0*/  @!P0 BRA `(.L_x_20) ;  /* 0x0000000000048947 */ /* 0x000fea0003800000 */
[----:B------:R-:W-:Y:S01]  /*17b0*/  BPT.TRAP 0x1 ;  /* 0x000000040000795c */ /* 0x000fe20000300000 */
.L_x_20:
[----:B----4-:R-:W-:Y:S05]  /*17c0*/  @P1 BRA `(.L_x_21) ;  /* 0x0000000000081947 */ /* 0x010fea0003800000 */
[----:B------:R-:W4:Y:S02]  /*17d0*/  SYNCS.PHASECHK.TRANS64.TRYWAIT P1, [R3+URZ], R0 ;  /* 0x00000000030075a7 */ /* 0x000f24000802017f */
[----:B----4-:R-:W-:Y:S05]  /*17e0*/  @!P1 BRA `(.L_x_22) ;  /* 0x000000bc003c9947 */ /* 0x010fea0003800000 */
.L_x_21:
[----:B------:R-:W-:-:S04]  /*17f0*/  UISETP.LT.AND UP0, UPT, UR44, 0x1, UPT ;  /* 0x000000012c00788c */ /* 0x000fc8000bf01270 */
[----:B------:R-:W-:-:S06]  /*1800*/  USEL UR4, UR44, 0x1, UP0 ;  /* 0x000000012c047887 */ /* 0x000fcc0008000000 */
[----:B---34-:R-:W-:Y:S01]  /*1810*/  IMAD.U32 R0, RZ, RZ, UR4 ;  /* 0x00000004ff007e24 */ /* 0x018fe2000f8e00ff */
[----:B------:R-:W-:Y:S05]  /*1820*/  WARPSYNC.ALL ;  /* 0x0000000000007948 */ /* 0x000fea0003800000 */
[----:B------:R-:W-:-:S04]  /*1830*/  IADD3 R0, -R0, UR44, RZ ;  /* 0x0000002c00007c10 */ /* 0x000fc8000fffe1ff */
[----:B------:R-:W-:Y:S01]  /*1840*/  ISETP.GE.AND P1, PT, R0, 0x1, PT ;  /* 0x000000010000780c */ /* 0x000fe20003f26270 */
[----:B------:R-:W-:Y:S01]  /*1850*/  UIADD3 UR50, UR50, 0x30180, URZ ;  /* 0x0003018032327890 */ /* 0x000fe2000fffe03f */
[----:B------:R-:W-:Y:S01]  /*1860*/  WARPGROUP.ARRIVE ;  /* 0x00000000000079c5 */ /* 0x000fe20000000000 */
[----:B------:R-:W-:Y:S02]  /*1870*/  ULOP3.LUT UR24, UR51, 0x10000, URZ, 0xfc, !UPT ;  /* 0x0001000033187892 */ /* 0x000fe4000f8efc3f */
[----:B------:R-:W-:Y:S02]  /*1880*/  USHF.R.U32.HI UR50, URZ, 0x4, UR50 ;  /* 0x000000043f327899 */ /* 0x000fe40008011632 */
[----:B------:R-:W-:Y:S02]  /*1890*/  ULEA UR26, UR37, UR24, 0xa ;  /* 0x00000018251a7291 */ /* 0x000fe4000f8e503f */
[----:B------:R-:W-:Y:S01]  /*18a0*/  ULOP3.LUT UR25, UR50, 0x3fff, URZ, 0xc0, !UPT ;  /* 0x00003fff32197892 */ /* 0x000fe2000f8ec03f */
[----:B------:R-:W-:Y:S01]  /*18b0*/  UMOV UR5, 0xc0000010 ;  /* 0xc000001000057882 */ /* 0x000fe20000000000 */
[----:B------:R-:W-:-:S02]  /*18c0*/  UMOV UR7, 0xc0000010 ;  /* 0xc000001000077882 */ /* 0x000fc40000000000 */
[----:B------:R-:W-:Y:S01]  /*18d0*/  ULOP3.LUT UR25, UR25, 0x10000, URZ, 0xfc, !UPT ;  /* 0x0001000019197892 */ /* 0x000fe2000f8efc3f */
[----:B------:R-:W-:Y:S01]  /*18e0*/  UMOV UR4, UR26 ;  /* 0x0000001a00047c82 */ /* 0x000fe20008000000 */
[----:B------:R-:W-:Y:S02]  /*18f0*/  UMOV UR9, UR5 ;  /* 0x0000000500097c82 */ /* 0x000fe40008000000 */
[----:B------:R-:W-:Y:S01]  /*1900*/  UIMAD UR6, UR37, 0xa0, UR25 ;  /* 0x000000a0250678a4 */ /* 0x000fe2000f8e0219 */
[----:B------:R-:W-:Y:S01]  /*1910*/  UMOV UR8, UR4 ;  /* 0x0000000400087c82 */ /* 0x000fe20008000000 */
[----:B------:R-:W-:Y:S02]  /*1920*/  UMOV UR11, 0xc0000010 ;  /* 0xc0000010000b7882 */ /* 0x000fe40000000000 */
[----:B------:R-:W-:Y:S02]  /*1930*/  UIADD3 UR10, UR6, 0x20, URZ ;  /* 0x00000020060a7890 */ /* 0x000fe4000fffe03f */
[----:B------:R-:W-:Y:S01]  /*1940*/  UIADD3 UR14, UR6, 0x40, URZ ;  /* 0x00000040060e7890 */ /* 0x000fe2000fffe03f */
[----:B------:R-:W-:-:S02]  /*1950*/  UMOV UR12, UR4 ;  /* 0x00000004000c7c82 */ /* 0x000fc40008000000 */
[----:B------:R-:W-:Y:S01]  /*1960*/  IGMMA.64x16x32.S8.S8 R176, gdesc[UR4], RZ, !UPT, gsb0 ;  /* 0x0060000004b079f1 */ /* 0x000fe2000c0410ff */
[----:B------:R-:W-:Y:S01]  /*1970*/  UMOV UR13, UR5 ;  /* 0x00000005000d7c82 */ /* 0x000fe20008000000 */
[----:B------:R-:W-:Y:S01]  /*1980*/  UMOV UR15, 0xc0000010 ;  /* 0xc0000010000f7882 */ /* 0x000fe20000000000 */
[----:B------:R-:W-:Y:S01]  /*1990*/  UIADD3 UR18, UR6, 0x60, URZ ;  /* 0x0000006006127890 */ /* 0x000fe2000fffe03f */
[----:B------:R-:W-:Y:S01]  /*19a0*/  UMOV UR16, UR4 ;  /* 0x0000000400107c82 */ /* 0x000fe20008000000 */
[----:B------:R-:W-:Y:S01]  /*19b0*/  UMOV UR17, UR5 ;  /* 0x0000000500117c82 */ /* 0x000fe20008000000 */
[----:B------:R-:W-:Y:S01]  /*19c0*/  UMOV UR19, 0xc0000010 ;  /* 0xc000001000137882 */ /* 0x000fe20000000000 */
[----:B------:R-:W-:Y:S01]  /*19d0*/  UIADD3 UR22, UR6, 0x80, URZ ;  /* 0x0000008006167890 */ /* 0x000fe2000fffe03f */
[----:B------:R-:W-:Y:S01]  /*19e0*/  UMOV UR20, UR4 ;  /* 0x0000000400147c82 */ /* 0x000fe20008000000 */
[----:B------:R-:W-:Y:S01]  /*19f0*/  UMOV UR21, UR5 ;  /* 0x0000000500157c82 */ /* 0x000fe20008000000 */
[----:B------:R-:W-:Y:S01]  /*1a00*/  UMOV UR23, 0xc0000010 ;  /* 0xc000001000177882 */ /* 0x000fe20000000000 */
[----:B------:R-:W-:-:S02]  /*1a10*/  WARPGROUP.DEPBAR.LE gsb0, 0x0 ;  /* 0x00008000000079c5 */ /* 0x000fc40000010000 */
[----:B------:R-:W-:-:S06]  /*1a20*/  WARPGROUP.ARRIVE ;  /* 0x00000000000079c5 */ /* 0x000fcc0000000000 */
[----:B------:R-:W-:Y:S01]  /*1a30*/  IGMMA.64x16x32.S8.S8 R144, gdesc[UR8], RZ, !UPT, gsb0 ;  /* 0x00600000089079f1 */ /* 0x000fe2000c0410ff */
[----:B------:R-:W-:Y:S02]  /*1a40*/  UIADD3 UR8, UR26, 0x100, URZ ;  /* 0x000001001a087890 */ /* 0x000fe4000fffe03f */
[----:B------:R-:W-:Y:S02]  /*1a50*/  WARPGROUP.DEPBAR.LE gsb0, 0x0 ;  /* 0x00008000000079c5 */ /* 0x000fe40000010000 */
[----:B------:R-:W-:-:S06]  /*1a60*/  WARPGROUP.ARRIVE ;  /* 0x00000000000079c5 */ /* 0x000fcc0000000000 */
[----:B------:R-:W-:Y:S03]  /*1a70*/  IGMMA.64x16x32.S8.S8 R112, gdesc[UR12], RZ, !UPT, gsb0 ;  /* 0x006000000c7079f1 */ /* 0x000fe6000c0410ff */
[----:B------:R-:W-:Y:S02]  /*1a80*/  WARPGROUP.DEPBAR.LE gsb0, 0x0 ;  /* 0x00008000000079c5 */ /* 0x000fe40000010000 */
[----:B------:R-:W-:-:S06]  /*1a90*/  WARPGROUP.ARRIVE ;  /* 0x00000000000079c5 */ /* 0x000fcc0000000000 */
[----:B------:R-:W-:Y:S03]  /*1aa0*/  IGMMA.64x16x32.S8.S8 R80, gdesc[UR16], RZ, !UPT, gsb0 ;  /* 0x00600000105079f1 */ /* 0x000fe6000c0410ff */
[----:B------:R-:W-:Y:S02]  /*1ab0*/  WARPGROUP.DEPBAR.LE gsb0, 0x0 ;  /* 0x00008000000079c5 */ /* 0x000fe40000010000 */
[----:B------:R-:W-:-:S06]  /*1ac0*/  WARPGROUP.ARRIVE ;  /* 0x00000000000079c5 */ /* 0x000fcc0000000000 */
[----:B------:R-:W-:Y:S01]  /*1ad0*/  IGMMA.64x16x32.S8.S8 R48, gdesc[UR20], RZ, !UPT, gsb0 ;  /* 0x00600000143079f1 */ /* 0x000fe2000c0410ff */
[----:B------:R-:W-:Y:S01]  /*1ae0*/  UMOV UR20, UR8 ;  /* 0x0000000800147c82 */ /* 0x000fe20008000000 */
[----:B------:R-:W-:Y:S01]  /*1af0*/  UMOV UR21, 0xc0000010 ;  /* 0xc000001000157882 */ /* 0x000fe20000000000 */
[----:B------:R-:W-:Y:S01]  /*1b00*/  UMOV UR16, UR20 ;  /* 0x0000001400107c82 */ /* 0x000fe20008000000 */
[----:B------:R-:W-:Y:S01]  /*1b10*/  UMOV UR17, UR21 ;  /* 0x0000001500117c82 */ /* 0x000fe20008000000 */
[----:B------:R-:W-:Y:S01]  /*1b20*/  UMOV UR12, UR20 ;  /* 0x00000014000c7c82 */ /* 0x000fe20008000000 */
[----:B------:R-:W-:Y:S01]  /*1b30*/  UMOV UR13, UR21 ;  /* 0x00000015000d7c82 */ /* 0x000fe20008000000 */
[----:B------:R-:W-:Y:S01]  /*1b40*/  UMOV UR8, UR20 ;  /* 0x0000001400087c82 */ /* 0x000fe20008000000 */
[----:B------:R-:W-:Y:S01]  /*1b50*/  UMOV UR9, UR21 ;  /* 0x0000001500097c82 */ /* 0x000fe20008000000 */
[----:B------:R-:W-:Y:S01]  /*1b60*/  UMOV UR4, UR20 ;  /* 0x0000001400047c82 */ /* 0x000fe20008000000 */
[----:B------:R-:W-:Y:S01]  /*1b70*/  UMOV UR5, UR21 ;  /* 0x0000001500057c82 */ /* 0x000fe20008000000 */
[----:B------:R-:W-:-:S02]  /*1b80*/  WARPGROUP.DEPBAR.LE gsb0, 0x0 ;  /* 0x00008000000079c5 */ /* 0x000fc40000010000 */
        /* <DEDUP_REMOVED lines=8> */
[----:B------:R-:W-:Y:S02]  /*1c10*/  UIADD3 UR12, UR26, 0x200, URZ ;  /* 0x000002001a0c7890 */ /* 0x000fe4000fffe03f */
[----:B------:R-:W-:Y:S01]  /*1c20*/  UIADD3 UR26, UR26, 0x300, URZ ;  /* 0x000003001a1a7890 */ /* 0x000fe2000fffe03f */
        /* <DEDUP_REMOVED lines=57> */
[----:B------:R-:W-:Y:S05]  /*1fc0*/  @!P1 BRA `(.L_x_23) ;  /* 0x0000000800709947 */ /* 0x000fea0003800000 */
[----:B------:R-:W-:Y:S02]  /*1fd0*/  UIADD3 UR27, UR37, 0x1, URZ ;  /* 0x00000001251b7890 */ /* 0x000fe4000fffe03f */
[----:B------:R-:W-:Y:S02]  /*1fe0*/  IMAD.U32 R3, RZ, RZ, UR37 ;  /* 0x00000025ff037e24 */ /* 0x000fe4000f8e00ff */
[----:B------:R-:W-:-:S04]  /*1ff0*/  UISETP.NE.AND UP0, UPT, UR27, 0xc, UPT ;  /* 0x0000000c1b00788c */ /* 0x000fc8000bf05270 */
[----:B------:R-:W-:Y:S02]  /*2000*/  USEL UR4, URZ, 0x1, UP0 ;  /* 0x000000013f047887 */ /* 0x000fe40008000000 */
[----:B------:R-:W-:Y:S02]  /*2010*/  USEL UR27, UR27, URZ, UP0 ;  /* 0x0000003f1b1b7287 */ /* 0x000fe40008000000 */
[----:B------:R-:W-:-:S06]  /*2020*/  ULOP3.LUT UR4, UR36, UR4, URZ, 0x3c, !UPT ;  /* 0x0000000424047292 */ /* 0x000fcc000f8e3c3f */
[----:B------:R-:W-:-:S07]  /*2030*/  IMAD.U32 R6, RZ, RZ, UR4 ;  /* 0x00000004ff067e24 */ /* 0x000fce000f8e00ff */
.L_x_30:
[----:B------:R-:W-:Y:S05]  /*2040*/  @!P0 BRA `(.L_x_24) ;  /* 0x0000000000048947 */ /* 0x000fea0003800000 */
[----:B------:R-:W-:Y:S01]  /*2050*/  BPT.TRAP 0x1 ;  /* 0x000000040000795c */ /* 0x000fe20000300000 */
.L_x_24:
[----:B------:R-:W3:Y:S01]  /*2060*/  S2UR UR4, SR_CgaCtaId ;  /* 0x00000000000479c3 */ /* 0x000ee20000008800 */
[----:B------:R-:W-:Y:S01]  /*2070*/  UMOV UR26, 0x400 ;  /* 0x00000400001a7882 */ /* 0x000fe20000000000 */
[----:B01----:R-:W-:Y:S01]  /*2080*/  SHF.L.U32 R4, R6, 0x1f, RZ ;  /* 0x0000001f06047819 */ /* 0x003fe200000006ff */
[----:B---3--:R-:W-:-:S04]  /*2090*/  ULEA UR26, UR4, UR26, 0x18 ;  /* 0x0000001a041a7291 */ /* 0x008fc8000f8ec03f */
[----:B------:R-:W-:-:S09]  /*20a0*/  ULEA UR4, UR27, UR26, 0x3 ;  /* 0x0000001a1b047291 */ /* 0x000fd2000f8e183f */
[----:B------:R0:W1:Y:S01]  /*20b0*/  SYNCS.PHASECHK.TRANS64.TRYWAIT P1, [UR4], R4 ;  /* 0x00000004ff0075a7 */ /* 0x0000620008020144 */
[----:B------:R-:W-:Y:S05]  /*20c0*/  @!P0 BRA `(.L_x_25) ;  /* 0x0000000000048947 */ /* 0x000fea0003800000 */
[----:B------:R-:W-:Y:S01]  /*20d0*/  BPT.TRAP 0x1 ;  /* 0x000000040000795c */ /* 0x000fe20000300000 */
.L_x_25:
[----:B-1----:R-:W-:Y:S05]  /*20e0*/  @P1 BRA `(.L_x_26) ;  /* 0x0000000000081947 */ /* 0x002fea0003800000 */
[----:B------:R-:W1:Y:S02]  /*20f0*/  SYNCS.PHASECHK.TRANS64.TRYWAIT P1, [UR4], R4 ;  /* 0x00000004ff0075a7 */ /* 0x000e640008020144 */
[----:B-1----:R-:W-:Y:S05]  /*2100*/  @!P1 BRA `(.L_x_27) ;  /* 0x000000b400089947 */ /* 0x002fea0003800000 */
.L_x_26:
[----:B------:R-:W-:Y:S01]  /*2110*/  ULEA UR28, UR27, UR24, 0xa ;  /* 0x000000181b1c7291 */ /* 0x000fe2000f8e503f */
[----:B------:R-:W-:Y:S01]  /*2120*/  WARPGROUP.ARRIVE ;  /* 0x00000000000079c5 */ /* 0x000fe20000000000 */
[----:B------:R-:W-:Y:S01]  /*2130*/  UIMAD UR6, UR27, 0xa0, UR25 ;  /* 0x000000a01b0678a4 */ /* 0x000fe2000f8e0219 */
[----:B------:R-:W-:Y:S01]  /*2140*/  UMOV UR5, 0xc0000010 ;  /* 0xc000001000057882 */ /* 0x000fe20000000000 */
[----:B------:R-:W-:Y:S02]  /*2150*/  UMOV UR7, 0xc0000010 ;  /* 0xc000001000077882 */ /* 0x000fe40000000000 */
[----:B------:R-:W-:Y:S01]  /*2160*/  UIADD3 UR10, UR6, 0x20, URZ ;  /* 0x00000020060a7890 */ /* 0x000fe2000fffe03f */
[----:B------:R-:W-:Y:S01]  /*2170*/  UMOV UR4, UR28 ;  /* 0x0000001c00047c82 */ /* 0x000fe20008000000 */
[----:B------:R-:W-:Y:S01]  /*2180*/  UMOV UR9, UR5 ;  /* 0x0000000500097c82 */ /* 0x000fe20008000000 */
[----:B------:R-:W-:Y:S02]  /*2190*/  UMOV UR8, UR4 ;  /* 0x0000000400087c82 */ /* 0x000fe40008000000 */
[----:B------:R-:W-:Y:S01]  /*21a0*/  IGMMA.64x16x32.S8.S8 R176, gdesc[UR4], R176, gsb0 ;  /* 0x0060000004b079f1 */ /* 0x000fe200080410b0 */
        /* <DEDUP_REMOVED lines=15> */
[----:B------:R-:W-:Y:S01]  /*22a0*/  IGMMA.64x16x32.S8.S8 R144, gdesc[UR8], R144, gsb0 ;  /* 0x00600000089079f1 */ /* 0x000fe20008041090 */
[----:B------:R-:W-:Y:S02]  /*22b0*/  UIADD3 UR8, UR28, 0x100, URZ ;  /* 0x000001001c087890 */ /* 0x000fe4000fffe03f */
[----:B------:R-:W-:Y:S02]  /*22c0*/  WARPGROUP.DEPBAR.LE gsb0, 0x0 ;  /* 0x00008000000079c5 */ /* 0x000fe40000010000 */
[----:B------:R-:W-:-:S06]  /*22d0*/  WARPGROUP.ARRIVE ;  /* 0x00000000000079c5 */ /* 0x000fcc0000000000 */
[----:B------:R-:W-:Y:S03]  /*22e0*/  IGMMA.64x16x32.S8.S8 R112, gdesc[UR12], R112, gsb0 ;  /* 0x006000000c7079f1 */ /* 0x000fe60008041070 */
[----:B------:R-:W-:Y:S02]  /*22f0*/  WARPGROUP.DEPBAR.LE gsb0, 0x0 ;  /* 0x00008000000079c5 */ /* 0x000fe40000010000 */
[----:B------:R-:W-:-:S06]  /*2300*/  WARPGROUP.ARRIVE ;  /* 0x00000000000079c5 */ /* 0x000fcc0000000000 */
[----:B------:R-:W-:Y:S03]  /*2310*/  IGMMA.64x16x32.S8.S8 R80, gdesc[UR16], R80, gsb0 ;  /* 0x00600000105079f1 */ /* 0x000fe60008041050 */
[----:B------:R-:W-:Y:S02]  /*2320*/  WARPGROUP.DEPBAR.LE gsb0, 0x0 ;  /* 0x00008000000079c5 */ /* 0x000fe40000010000 */
[----:B------:R-:W-:-:S06]  /*2330*/  WARPGROUP.ARRIVE ;  /* 0x00000000000079c5 */ /* 0x000fcc0000000000 */
[----:B------:R-:W-:Y:S01]  /*2340*/  IGMMA.64x16x32.S8.S8 R48, gdesc[UR20], R48, gsb0 ;  /* 0x00600000143079f1 */ /* 0x000fe20008041030 */
        /* <DEDUP_REMOVED lines=19> */
[----:B------:R-:W-:Y:S02]  /*2480*/  UIADD3 UR12, UR28, 0x200, URZ ;  /* 0x000002001c0c7890 */ /* 0x000fe4000fffe03f */
[----:B------:R-:W-:Y:S01]  /*2490*/  UIADD3 UR28, UR28, 0x300, URZ ;  /* 0x000003001c1c7890 */ /* 0x000fe2000fffe03f */
        /* <DEDUP_REMOVED lines=57> */
[----:B------:R-:W-:Y:S05]  /*2830*/  @!P0 BRA `(.L_x_28) ;  /* 0x0000000000048947 */ /* 0x000fea0003800000 */
[----:B------:R-:W-:Y:S01]  /*2840*/  BPT.TRAP 0x1 ;  /* 0x000000040000795c */ /* 0x000fe20000300000 */
.L_x_28:
[----:B------:R-:W-:Y:S01]  /*2850*/  ISETP.NE.AND P1, PT, R18, RZ, PT ;  /* 0x000000ff1200720c */ /* 0x000fe20003f25270 */
[----:B------:R-:W-:-:S12]  /*2860*/  UISETP.GT.U32.AND UP0, UPT, UR38, 0x1, UPT ;  /* 0x000000012600788c */ /* 0x000fd8000bf04070 */
[----:B01----:R-:W-:-:S05]  /*2870*/  @P1 LEA R4, R3, UR26, 0x3 ;  /* 0x0000001a03041c11 */ /* 0x003fca000f8e18ff */
[----:B------:R-:W-:-:S05]  /*2880*/  @P1 VIADD R4, R4, 0x60 ;  /* 0x0000006004041836 */ /* 0x000fca0000000000 */
[----:B------:R-:W-:-:S04]  /*2890*/  @P1 PRMT R4, R19, 0x654, R4 ;  /* 0x0000065413041816 */ /* 0x000fc80000000004 */
[----:B------:R0:W-:Y:S01]  /*28a0*/  @P1 SYNCS.ARRIVE.TRANS64.RED.A1T0 RZ, [R4+URZ], RZ ;  /* 0x000000ff04ff19a7 */ /* 0x0001e2000810043f */
[----:B------:R-:W-:-:S13]  /*28b0*/  PLOP3.LUT P1, PT, PT, PT, UP0, 0x80, 0x0 ;  /* 0x000000000000781c */ /* 0x000fda0003f2f008 */
[----:B0-----:R-:W-:Y:S05]  /*28c0*/  @P1 BRA `(.L_x_29) ;  /* 0x0000000000041947 */ /* 0x001fea0003800000 */
[----:B------:R-:W-:Y:S01]  /*28d0*/  BPT.TRAP 0x1 ;  /* 0x000000040000795c */ /* 0x000fe20000300000 */
.L_x_29:
[----:B------:R-:W-:Y:S01]  /*28e0*/  UIADD3 UR27, UR27, 0x1, URZ ;  /* 0x000000011b1b7890 */ /* 0x000fe2000fffe03f */
[C---:B------:R-:W-:Y:S01]  /*28f0*/  ISETP.GT.AND P2, PT, R0.reuse, 0x1, PT ;  /* 0x000000010000780c */ /* 0x040fe20003f44270 */
[----:B------:R-:W-:Y:S02]  /*2900*/  VIADD R3, R3, 0x1 ;  /* 0x0000000103037836 */ /* 0x000fe40000000000 */
[----:B------:R-:W-:Y:S01]  /*2910*/  UISETP.NE.AND UP0, UPT, UR27, 0xc, UPT ;  /* 0x0000000c1b00788c */ /* 0x000fe2000bf05270 */
[----:B------:R-:W-:Y:S02]  /*2920*/  VIADD R0, R0, 0xffffffff ;  /* 0xffffffff00007836 */ /* 0x000fe40000000000 */
[C---:B------:R-:W-:Y:S01]  /*2930*/  ISETP.NE.AND P1, PT, R3.reuse, 0xc, PT ;  /* 0x0000000c0300780c */ /* 0x040fe20003f25270 */
[----:B------:R-:W-:Y:S02]  /*2940*/  USEL UR4, URZ, 0x1, UP0 ;  /* 0x000000013f047887 */ /* 0x000fe40008000000 */
[----:B------:R-:W-:Y:S01]  /*2950*/  USEL UR27, UR27, URZ, UP0 ;  /* 0x0000003f1b1b7287 */ /* 0x000fe20008000000 */
[----:B------:R-:W-:-:S03]  /*2960*/  SEL R3, R3, RZ, P1 ;  /* 0x000000ff03037207 */ /* 0x000fc60000800000 */
[----:B------:R-:W-:Y:S01]  /*2970*/  LOP3.LUT R6, R6, UR4, RZ, 0x3c, !PT ;  /* 0x0000000406067c12 */ /* 0x000fe2000f8e3cff */
[----:B------:R-:W-:Y:S07]  /*2980*/  @P2 BRA `(.L_x_30) ;  /* 0xfffffff400ac2947 */ /* 0x000fee000383ffff */
.L_x_23:
[----:B------:R-:W3:Y:S02]  /*2990*/  LDC R0, c[0x0][0x28c] ;  /* 0x0000a300ff007b82 */ /* 0x000ee40000000800 */
[----:B---3--:R-:W-:-:S13]  /*29a0*/  ISETP.GE.AND P1, PT, R0, 0x1, PT ;  /* 0x000000010000780c */ /* 0x008fda0003f26270 */
[----:B------:R-:W-:Y:S05]  /*29b0*/  @!P1 BRA `(.L_x_31) ;  /* 0x0000000000609947 */ /* 0x000fea0003800000 */
[----:B------:R-:W-:Y:S05]  /*29c0*/  @!P0 BRA `(.L_x_32) ;  /* 0x0000000000048947 */ /* 0x000fea0003800000 */
[----:B------:R-:W-:Y:S01]  /*29d0*/  BPT.TRAP 0x1 ;  /* 0x000000040000795c */ /* 0x000fe20000300000 */
.L_x_32:
[----:B------:R-:W-:Y:S01]  /*29e0*/  ISETP.NE.AND P0, PT, R18, RZ, PT ;  /* 0x000000ff1200720c */ /* 0x000fe20003f05270 */
[----:B------:R-:W-:-:S12]  /*29f0*/  BSSY B0, `(.L_x_33) ;  /* 0x0000010000007945 */ /* 0x000fd80003800000 */
[----:B------:R-:W-:Y:S05]  /*2a00*/  @!P0 BRA `(.L_x_34) ;  /* 0x0000000000388947 */ /* 0x000fea0003800000 */
[----:B------:R-:W3:Y:S01]  /*2a10*/  S2UR UR7, SR_CgaCtaId ;  /* 0x00000000000779c3 */ /* 0x000ee20000008800 */
[----:B------:R-:W-:-:S04]  /*2a20*/  UISETP.LT.AND UP0, UPT, UR44, 0x1, UPT ;  /* 0x000000012c00788c */ /* 0x000fc8000bf01270 */
[----:B------:R-:W-:-:S04]  /*2a30*/  USEL UR6, UR44, 0x1, UP0 ;  /* 0x000000012c067887 */ /* 0x000fc80008000000 */
[----:B------:R-:W-:-:S04]  /*2a40*/  UIADD3 UR6, UR37, UR44, -UR6 ;  /* 0x0000002c25067290 */ /* 0x000fc8000fffe806 */
[----:B------:R-:W-:-:S04]  /*2a50*/  UIMAD.WIDE.U32 UR4, UR6, -0x55555555, URZ ;  /* 0xaaaaaaab060478a5 */ /* 0x000fc8000f8e003f */
[----:B------:R-:W-:-:S03]  /*2a60*/  USHF.R.U32.HI UR4, URZ, 0x3, UR5 ;  /* 0x000000033f047899 */ /* 0x000fc60008011605 */
[----:B------:R-:W-:Y:S01]  /*2a70*/  UMOV UR5, 0x400 ;  /* 0x0000040000057882 */ /* 0x000fe20000000000 */
[----:B------:R-:W-:Y:S02]  /*2a80*/  UIMAD UR6, UR4, -0xc, UR6 ;  /* 0xfffffff4040678a4 */ /* 0x000fe4000f8e0206 */
[----:B---3--:R-:W-:-:S04]  /*2a90*/  ULEA UR5, UR7, UR5, 0x18 ;  /* 0x0000000507057291 */ /* 0x008fc8000f8ec03f */
[----:B------:R-:W-:-:S04]  /*2aa0*/  ULEA UR6, UR6, UR5, 0x3 ;  /* 0x0000000506067291 */ /* 0x000fc8000f8e183f */
[----:B------:R-:W-:-:S06]  /*2ab0*/  UIADD3 UR6, UR6, 0x60, URZ ;  /* 0x0000006006067890 */ /* 0x000fcc000fffe03f */
[----:B------:R-:W-:-:S05]  /*2ac0*/  IMAD.U32 R0, RZ, RZ, UR6 ;  /* 0x00000006ff007e24 */ /* 0x000fca000f8e00ff */
[----:B------:R-:W-:-:S04]  /*2ad0*/  PRMT R0, R19, 0x654, R0 ;  /* 0x0000065413007816 */ /* 0x000fc80000000000 */
[----:B------:R3:W-:Y:S03]  /*2ae0*/  SYNCS.ARRIVE.TRANS64.RED.A1T0 RZ, [R0+URZ], RZ ;  /* 0x000000ff00ff79a7 */ /* 0x0007e6000810043f */
.L_x_34:
[----:B------:R-:W-:Y:S05]  /*2af0*/  BSYNC B0 ;  /* 0x0000000000007941 */ /* 0x000fea0003800000 */
.L_x_33:
[----:B------:R-:W-:-:S06]  /*2b00*/  UISETP.GT.U32.AND UP0, UPT, UR38, 0x1, UPT ;  /* 0x000000012600788c */ /* 0x000fcc000bf04070 */
[----:B------:R-:W-:-:S13]  /*2b10*/  PLOP3.LUT P0, PT, PT, PT, UP0, 0x80, 0x0 ;  /* 0x000000000000781c */ /* 0x000fda0003f0f008 */
[----:B------:R-:W-:Y:S05]  /*2b20*/  @P0 BRA `(.L_x_31) ;  /* 0x0000000000040947 */ /* 0x000fea0003800000 */
[----:B------:R-:W-:Y:S01]  /*2b30*/  BPT.TRAP 0x1 ;  /* 0x000000040000795c */ /* 0x000fe20000300000 */
.L_x_31:
[C---:B---3--:R-:W-:Y:S01]  /*2b40*/  LOP3.LUT R0, R2.reuse, 0x3, RZ, 0xc0, !PT ;  /* 0x0000000302007812 */ /* 0x048fe200078ec0ff */
[----:B------:R-:W-:Y:S01]  /*2b50*/  IMAD.MOV.U32 R3, RZ, RZ, -0x2 ;  /* 0xfffffffeff037424 */ /* 0x000fe200078e00ff */
[----:B------:R-:W-:Y:S01]  /*2b60*/  ULDC UR12, c[0x0][0x288] ;  /* 0x0000a200000c7ab9 */ /* 0x000fe20000000800 */
[----:B------:R-:W-:Y:S01]  /*2b70*/  UIMAD UR46, UR46, 0x50, URZ ;  /* 0x000000502e2e78a4 */ /* 0x000fe2000f8e023f */
[----:B01----:R-:W-:Y:S01]  /*2b80*/  LOP3.LUT R4, R2, 0x60, RZ, 0xc0, !PT ;  /* 0x0000006002047812 */ /* 0x003fe200078ec0ff */
[----:B------:R-:W-:Y:S01]  /*2b90*/  IMAD R8, R0, R3, UR12 ;  /* 0x0000000c00087e24 */ /* 0x000fe2000f8e0203 */
[--C-:B------:R-:W-:Y:S01]  /*2ba0*/  SHF.R.U32.HI R0, RZ, 0x7, R2.reuse ;  /* 0x00000007ff007819 */ /* 0x100fe20000011602 */
[----:B------:R-:W-:Y:S01]  /*2bb0*/  UIMAD.WIDE UR8, UR47, 0x200, URZ ;  /* 0x000002002f0878a5 */ /* 0x000fe2000f8e023f */
[----:B------:R-:W-:Y:S01]  /*2bc0*/  SHF.R.U32.HI R3, RZ, 0x2, R2 ;  /* 0x00000002ff037819 */ /* 0x000fe20000011602 */
[----:B------:R-:W-:Y:S01]  /*2bd0*/  USHF.L.U32 UR47, UR47, 0x9, URZ ;  /* 0x000000092f2f7899 */ /* 0x000fe2000800063f */
[----:B------:R-:W-:Y:S01]  /*2be0*/  LOP3.LUT R0, R0, 0x1, RZ, 0xc0, !PT ;  /* 0x0000000100007812 */ /* 0x000fe200078ec0ff */
[----:B------:R-:W-:Y:S01]  /*2bf0*/  UISETP.GE.AND UP0, UPT, UR46, UR12, UPT ;  /* 0x0000000c2e00728c */ /* 0x000fe2000bf06270 */
[----:B------:R-:W-:Y:S01]  /*2c00*/  IMAD.SHL.U32 R14, R2, 0x2, RZ ;  /* 0x00000002020e7824 */ /* 0x000fe200078e00ff */
[----:B------:R-:W-:Y:S01]  /*2c10*/  UIADD3 UR37, UR44, UR37, URZ ;  /* 0x000000252c257290 */ /* 0x000fe2000fffe03f */
[----:B------:R-:W-:Y:S01]  /*2c20*/  IMAD.U32 R15, RZ, RZ, UR46 ;  /* 0x0000002eff0f7e24 */ /* 0x000fe2000f8e00ff */
[----:B------:R-:W-:Y:S01]  /*2c30*/  ULDC UR7, c[0x0][0x284] ;  /* 0x0000a10000077ab9 */ /* 0x000fe20000000800 */
[----:B------:R-:W-:Y:S01]  /*2c40*/  IMAD.SHL.U32 R6, R0, 0x40, RZ ;  /* 0x0000004000067824 */ /* 0x000fe200078e00ff */
[----:B------:R-:W-:Y:S01]  /*2c50*/  UISETP.GE.OR UP0, UPT, UR47, UR7, UP0 ;  /* 0x000000072f00728c */ /* 0x000fe20008706670 */
[----:B------:R-:W-:Y:S01]  /*2c60*/  LOP3.LUT R3, R3, 0x7, RZ, 0xc0, !PT ;  /* 0x0000000703037812 */ /* 0x000fe200078ec0ff */
[----:B------:R-:W-:Y:S01]  /*2c70*/  UISETP.GT.U32.AND UP1, UPT, UR37, 0xb, UPT ;  /* 0x0000000b2500788c */ /* 0x000fe2000bf24070 */
[----:B------:R-:W-:Y:S01]  /*2c80*/  SHF.R.U32.HI R7, RZ, 0x1, R4 ;  /* 0x00000001ff077819 */ /* 0x000fe20000011604 */
[----:B------:R-:W-:Y:S01]  /*2c90*/  USHF.R.S32.HI UR13, URZ, 0x1f, UR45 ;  /* 0x0000001f3f0d7899 */ /* 0x000fe2000801142d */
[----:B------:R-:W-:Y:S01]  /*2ca0*/  LOP3.LUT R14, R15, 0x6, R14, 0xf8, !PT ;  /* 0x000000060f0e7812 */ /* 0x000fe200078ef80e */
[----:B------:R-:W-:Y:S01]  /*2cb0*/  UIMAD.WIDE.U32 UR4, UR37, -0x55555555, URZ ;  /* 0xaaaaaaab250478a5 */ /* 0x000fe2000f8e003f */
[--C-:B------:R-:W-:Y:S01]  /*2cc0*/  LOP3.LUT R6, R6, 0x40, R3.reuse, 0xe2, !PT ;  /* 0x0000004006067812 */ /* 0x100fe200078ee203 */
[----:B------:R-:W-:Y:S01]  /*2cd0*/  ULDC.64 UR10, c[0x0][0x5d0] ;  /* 0x00017400000a7ab9 */ /* 0x000fe20000000a00 */
[----:B------:R-:W-:Y:S01]  /*2ce0*/  UISETP.LT.U32.AND UP1, UPT, UR44, 0xc, UP1 ;  /* 0x0000000c2c00788c */ /* 0x000fe20008f21070 */
[----:B------:R-:W-:Y:S01]  /*2cf0*/  IADD3 R3, RZ, -R7, -R3 ;  /* 0x80000007ff037210 */ /* 0x000fe20007ffe803 */
[----:B------:R-:W-:Y:S01]  /*2d00*/  UISETP.GE.U32.AND UP2, UPT, UR44, 0xc, UPT ;  /* 0x0000000c2c00788c */ /* 0x000fe2000bf46070 */
[----:B------:R-:W-:Y:S01]  /*2d10*/  PLOP3.LUT P0, PT, PT, PT, UP0, 0x80, 0x0 ;  /* 0x000000000000781c */ /* 0x000fe20003f0f008 */
[----:B------:R-:W-:Y:S01]  /*2d20*/  UIMAD UR6, UR13, UR10, URZ ;  /* 0x0000000a0d0672a4 */ /* 0x000fe2000f8e023f */
[--C-:B------:R-:W-:Y:S01]  /*2d30*/  SHF.R.S32.HI R15, RZ, 0x1f, R14.reuse ;  /* 0x0000001fff0f7819 */ /* 0x100fe2000001140e */
[----:B------:R-:W-:Y:S01]  /*2d40*/  USHF.R.U32.HI UR4, URZ, 0x3, UR5 ;  /* 0x000000033f047899 */ /* 0x000fe20008011605 */
[----:B------:R-:W-:Y:S01]  /*2d50*/  IMAD.U32 R5, RZ, RZ, UR10 ;  /* 0x0000000aff057e24 */ /* 0x000fe2000f8e00ff */
[----:B------:R-:W-:Y:S01]  /*2d60*/  USEL UR5, URZ, 0x1, !UP1 ;  /* 0x000000013f057887 */ /* 0x000fe2000c800000 */
[----:B------:R-:W-:Y:S01]  /*2d70*/  IMAD R3, R0, -0x40, R3 ;  /* 0xffffffc000037824 */ /* 0x000fe200078e0203 */
[----:B------:R-:W-:Y:S01]  /*2d80*/  UIMAD UR6, UR45, UR11, UR6 ;  /* 0x0000000b2d0672a4 */ /* 0x000fe2000f8e0206 */
[----:B------:R-:W-:Y:S01]  /*2d90*/  IMAD.U32 R0, RZ, RZ, UR7 ;  /* 0x00000007ff007e24 */ /* 0x000fe2000f8e00ff */
[----:B------:R-:W-:Y:S01]  /*2da0*/  ULOP3.LUT UR36, UR36, UR5, URZ, 0x3c, !UPT ;  /* 0x0000000524247292 */ /* 0x000fe2000f8e3c3f */
[----:B------:R-:W-:Y:S01]  /*2db0*/  IMAD.WIDE.U32 R4, R5, UR45, R14 ;  /* 0x0000002d05047c25 */ /* 0x000fe2000f8e000e */
[----:B------:R-:W-:Y:S01]  /*2dc0*/  UIMAD UR37, UR4, -0xc, UR37 ;  /* 0xfffffff4042578a4 */ /* 0x000fe2000f8e0225 */
[----:B------:R-:W-:Y:S01]  /*2dd0*/  LOP3.LUT R195, R6, UR8, R7, 0xfe, !PT ;  /* 0x0000000806c37c12 */ /* 0x000fe2000f8efe07 */
[----:B------:R-:W-:Y:S01]  /*2de0*/  @UP2 ULOP3.LUT UR36, UR36, 0x1, UR4, 0x78, !UPT ;  /* 0x0000000124242892 */ /* 0x000fe2000f8e7804 */
[----:B------:R-:W-:Y:S01]  /*2df0*/  IADD3 R3, R0, -UR47, R3 ;  /* 0x8000002f00037c10 */ /* 0x000fe2000fffe003 */
[----:B------:R-:W-:Y:S01]  /*2e00*/  VIADD R5, R5, UR6 ;  /* 0x0000000605057c36 */ /* 0x000fe20008000000 */
[----:B------:R-:W-:Y:S01]  /*2e10*/  UMOV UR47, 0xffffffff ;  /* 0xffffffff002f7882 */ /* 0x000fe20000000000 */
[----:B------:R-:W-:Y:S01]  /*2e20*/  VIADD R0, R8, -UR46 ;  /* 0x8000002e08007c36 */ /* 0x000fe20008000000 */
[----:B------:R-:W-:Y:S07]  /*2e30*/  @P0 BRA `(.L_x_35) ;  /* 0x0000008400080947 */ /* 0x000fee0003800000 */
[----:B-----5:R-:W-:Y:S01]  /*2e40*/  ISETP.NE.AND P0, PT, R184, RZ, PT ;  /* 0x000000ffb800720c */ /* 0x020fe20003f05270 */
[----:B------:R-:W-:Y:S01]  /*2e50*/  ULDC.64 UR10, c[0x0][0x5c8] ;  /* 0x00017200000a7ab9 */ /* 0x000fe20000000a00 */
[----:B------:R-:W-:Y:S01]  /*2e60*/  BSSY B0, `(.L_x_35) ;  /* 0x000083f000007945 */ /* 0x000fe20003800000 */
[----:B------:R-:W-:Y:S01]  /*2e70*/  UIMAD UR4, UR9, UR10, URZ ;  /* 0x0000000a090472a4 */ /* 0x000fe2000f8e023f */
[----:B------:R-:W-:Y:S02]  /*2e80*/  IMAD.U32 R6, RZ, RZ, UR11 ;  /* 0x0000000bff067e24 */ /* 0x000fe4000f8e00ff */
[----:B------:R-:W-:-:S04]  /*2e90*/  IMAD.WIDE.U32 R12, R195, UR10, R4 ;  /* 0x0000000ac30c7c25 */ /* 0x000fc8000f8e0004 */
[----:B------:R-:W-:-:S04]  /*2ea0*/  IMAD R5, R195, R6, UR4 ;  /* 0x00000004c3057e24 */ /* 0x000fc8000f8e0206 */
[----:B------:R-:W-:Y:S01]  /*2eb0*/  IMAD.IADD R190, R13, 0x1, R5 ;  /* 0x000000010dbe7824 */ /* 0x000fe200078e0205 */
[----:B------:R-:W-:Y:S06]  /*2ec0*/  @!P0 BRA `(.L_x_36) ;  /* 0x00000058000c8947 */ /* 0x000fec0003800000 */
[----:B------:R-:W0:Y:S01]  /*2ed0*/  LDC.64 R188, c[0x0][0x5b0] ;  /* 0x00016c00ffbc7b82 */ /* 0x000e220000000a00 */
[----:B------:R-:W-:Y:S01]  /*2ee0*/  ULDC.64 UR6, c[0x0][0x5b8] ;  /* 0x00016e0000067ab9 */ /* 0x000fe20000000a00 */
[----:B------:R-:W-:Y:S01]  /*2ef0*/  ISETP.GE.AND P5, PT, R3, 0x1, PT ;  /* 0x000000010300780c */ /* 0x000fe20003fa6270 */
[----:B------:R-:W-:Y:S02]  /*2f00*/  UIMAD UR4, UR13, UR6, URZ ;  /* 0x000000060d0472a4 */ /* 0x000fe4000f8e023f */
[----:B------:R-:W-:Y:S01]  /*2f10*/  IMAD.U32 R5, RZ, RZ, UR6 ;  /* 0x00000006ff057e24 */ /* 0x000fe2000f8e00ff */
[----:B------:R-:W-:Y:S01]  /*2f20*/  IADD3 R199, P1, R195, 0x80, RZ ;  /* 0x00000080c3c77810 */ /* 0x000fe20007f3e0ff */
[----:B------:R-:W-:Y:S01]  /*2f30*/  BSSY B1, `(.L_x_37) ;  /* 0x000001c000017945 */ /* 0x000fe20003800000 */
[----:B------:R-:W-:Y:S01]  /*2f40*/  UIMAD UR4, UR45, UR7, UR4 ;  /* 0x000000072d0472a4 */ /* 0x000fe2000f8e0204 */
[----:B------:R-:W1:Y:S01]  /*2f50*/  LDC.64 R20, c[0x0][0x5a8] ;  /* 0x00016a00ff147b82 */ /* 0x000e620000000a00 */
[----:B------:R-:W-:Y:S01]  /*2f60*/  IMAD.WIDE.U32 R14, R5, UR45, R14 ;  /* 0x0000002d050e7c25 */ /* 0x000fe2000f8e000e */
[----:B--2---:R-:W-:-:S02]  /*2f70*/  IADD3 R185, P3, R195, 0x180, RZ ;  /* 0x00000180c3b97810 */ /* 0x004fc40007f7e0ff */
[----:B------:R-:W-:Y:S01]  /*2f80*/  ISETP.GE.AND P2, PT, R3, 0x89, PT ;  /* 0x000000890300780c */ /* 0x000fe20003f46270 */
[----:B------:R-:W-:Y:S02]  /*2f90*/  VIADD R187, R15, UR4 ;  /* 0x000000040fbb7c36 */ /* 0x000fe40008000000 */
[----:B------:R-:W-:Y:S02]  /*2fa0*/  IMAD.MOV.U32 R186, RZ, RZ, R14 ;  /* 0x000000ffffba7224 */ /* 0x000fe400078e000e */
[----:B------:R-:W-:Y:S02]  /*2fb0*/  IMAD.X R9, RZ, RZ, UR9, P1 ;  /* 0x00000009ff097e24 */ /* 0x000fe400088e06ff */
[----:B------:R-:W-:Y:S02]  /*2fc0*/  IMAD.X R201, RZ, RZ, UR9, P3 ;  /* 0x00000009ffc97e24 */ /* 0x000fe400098e06ff */
[C---:B0-----:R-:W-:Y:S01]  /*2fd0*/  IMAD R6, R188.reuse, UR9, RZ ;  /* 0x00000009bc067c24 */ /* 0x041fe2000f8e02ff */
[----:B------:R-:W-:Y:S01]  /*2fe0*/  SHF.L.U64.HI R11, R188, 0x3, R189 ;  /* 0x00000003bc0b7819 */ /* 0x000fe200000102bd */
[----:B------:R-:W-:-:S04]  /*2ff0*/  IMAD.WIDE.U32 R4, R195, R188, R186 ;  /* 0x000000bcc3047225 */ /* 0x000fc800078e00ba */
[----:B------:R-:W-:Y:S01]  /*3000*/  IMAD R193, R195, R189, R6 ;  /* 0x000000bdc3c17224 */ /* 0x000fe200078e0206 */
[----:B-1----:R-:W-:Y:S01]  /*3010*/  IADD3 R4, P0, R4, R20, RZ ;  /* 0x0000001404047210 */ /* 0x002fe20007f1e0ff */
[----:B------:R-:W-:Y:S02]  /*3020*/  IMAD.SHL.U32 R10, R188, 0x8, RZ ;  /* 0x00000008bc0a7824 */ /* 0x000fe400078e00ff */
[-C--:B------:R-:W-:Y:S01]  /*3030*/  IMAD R200, R9, R188.reuse, RZ ;  /* 0x000000bc09c87224 */ /* 0x080fe200078e02ff */
[----:B------:R-:W-:Y:S01]  /*3040*/  IADD3.X R5, R21, R5, R193, P0, !PT ;  /* 0x0000000515057210 */ /* 0x000fe200007fe4c1 */
[----:B------:R-:W-:Y:S01]  /*3050*/  IMAD R196, R201, R188, RZ ;  /* 0x000000bcc9c47224 */ /* 0x000fe200078e02ff */
[----:B------:R-:W-:Y:S01]  /*3060*/  IADD3 R197, P0, R195, 0x100, RZ ;  /* 0x00000100c3c57810 */ /* 0x000fe20007f1e0ff */
[----:B------:R-:W-:-:S04]  /*3070*/  IMAD R200, R199, R189, R200 ;  /* 0x000000bdc7c87224 */ /* 0x000fc800078e02c8 */
[----:B------:R-:W-:Y:S01]  /*3080*/  IMAD.X R7, RZ, RZ, UR9, P0 ;  /* 0x00000009ff077e24 */ /* 0x000fe200080e06ff */
[----:B------:R-:W-:-:S03]  /*3090*/  ISETP.LT.OR P0, PT, R0, 0x1, !P5 ;  /* 0x000000010000780c */ /* 0x000fc60006f01670 */
[-C--:B------:R-:W-:Y:S02]  /*30a0*/  IMAD R198, R7, R188.reuse, RZ ;  /* 0x000000bc07c67224 */ /* 0x080fe400078e02ff */
[----:B------:R-:W-:-:S04]  /*30b0*/  IMAD.WIDE.U32 R6, R195, R188, R10 ;  /* 0x000000bcc3067225 */ /* 0x000fc800078e000a */
[----:B------:R-:W-:-:S04]  /*30c0*/  IMAD R198, R197, R189, R198 ;  /* 0x000000bdc5c67224 */ /* 0x000fc800078e02c6 */
[----:B------:R-:W-:Y:S05]  /*30d0*/  @P0 BRA `(.L_x_38) ;  /* 0x0000000000040947 */ /* 0x000fea0003800000 */
[----:B------:R0:W5:Y:S02]  /*30e0*/  LDG.E.U8 R22, desc[UR48][R4.64] ;  /* 0x0000003004167981 */ /* 0x000164000c1e1100 */
.L_x_38:
[----:B------:R-:W-:Y:S05]  /*30f0*/  BSYNC B1 ;  /* 0x0000000000017941 */ /* 0x000fea0003800000 */
.L_x_37:
[----:B------:R-:W-:Y:S01]  /*3100*/  ULDC.64 UR4, c[0x0][0x5c0] ;  /* 0x0001700000047ab9 */ /* 0x000fe20000000a00 */
[----:B------:R-:W-:Y:S01]  /*3110*/  ISETP.LT.OR P4, PT, R0, 0x1, !P2 ;  /* 0x000000010000780c */ /* 0x000fe20005781670 */
[----:B------:R-:W-:Y:S01]  /*3120*/  IMAD.IADD R7, R193, 0x1, R7 ;  /* 0x00000001c1077824 */ /* 0x000fe200078e0207 */
[----:B------:R-:W-:Y:S01]  /*3130*/  IADD3 R12, P1, R12, UR4, RZ ;  /* 0x000000040c0c7c10 */ /* 0x000fe2000ff3e0ff */
[----:B------:R-:W-:Y:S01]  /*3140*/  IMAD.WIDE.U32 R8, R199, R188, R10 ;  /* 0x000000bcc7087225 */ /* 0x000fe200078e000a */
[-C--:B------:R-:W-:Y:S01]  /*3150*/  IADD3 R6, P3, P6, R14, R20.reuse, R6 ;  /* 0x000000140e067210 */ /* 0x080fe20007e7e006 */
[----:B------:R-:W-:Y:S01]  /*3160*/  BSSY B1, `(.L_x_39) ;  /* 0x0000025000017945 */ /* 0x000fe20003800000 */
[----:B------:R-:W-:Y:S01]  /*3170*/  IADD3.X R13, R190, UR5, RZ, P1, !PT ;  /* 0x00000005be0d7c10 */ /* 0x000fe20008ffe4ff */
[----:B------:R-:W-:Y:S01]  /*3180*/  IMAD.IADD R9, R200, 0x1, R9 ;  /* 0x00000001c8097824 */ /* 0x000fe200078e0209 */
[----:B------:R-:W-:Y:S01]  /*3190*/  ISETP.LT.OR P1, PT, R0, 0x2, !P2 ;  /* 0x000000020000780c */ /* 0x000fe20005721670 */
[----:B------:R-:W-:Y:S01]  /*31a0*/  IMAD.U32 R193, RZ, RZ, UR43 ;  /* 0x0000002bffc17e24 */ /* 0x000fe2000f8e00ff */
[----:B------:R-:W-:Y:S01]  /*31b0*/  IADD3.X R7, R187, R21, R7, P3, P6 ;  /* 0x00000015bb077210 */ /* 0x000fe20001fec407 */
[----:B------:R-:W-:Y:S01]  /*31c0*/  IMAD R196, R185, R189, R196 ;  /* 0x000000bdb9c47224 */ /* 0x000fe200078e02c4 */
[----:B------:R-:W-:Y:S01]  /*31d0*/  IADD3 R8, P3, P6, R14, R20, R8 ;  /* 0x000000140e087210 */ /* 0x000fe20007e7e008 */
[----:B------:R-:W-:Y:S01]  /*31e0*/  IMAD.U32 R189, RZ, RZ, UR42 ;  /* 0x0000002affbd7e24 */ /* 0x000fe2000f8e00ff */
[----:B-----5:R-:W-:Y:S01]  /*31f0*/  LOP3.LUT R15, R22, 0xffff, RZ, 0xc0, !PT ;  /* 0x0000ffff160f7812 */ /* 0x020fe200078ec0ff */
[----:B------:R-:W-:Y:S01]  /*3200*/  IMAD.U32 R195, RZ, RZ, UR43 ;  /* 0x0000002bffc37e24 */ /* 0x000fe2000f8e00ff */
[----:B------:R-:W-:Y:S01]  /*3210*/  IADD3.X R9, R187, R21, R9, P3, P6 ;  /* 0x00000015bb097210 */ /* 0x000fe20001fec409 */
[----:B------:R-:W-:Y:S01]  /*3220*/  IMAD.U32 R201, RZ, RZ, UR42 ;  /* 0x0000002affc97e24 */ /* 0x000fe2000f8e00ff */
[----:B------:R-:W-:Y:S01]  /*3230*/  @!P4 IADD3 R192, P3, P6, R193, UR41, R12 ;  /* 0x00000029c1c0cc10 */ /* 0x000fe2000fe7e00c */
[----:B------:R-:W-:Y:S01]  /*3240*/  IMAD.WIDE.U32 R204, R197, R188, R10 ;  /* 0x000000bcc5cc7225 */ /* 0x000fe200078e000a */
[----:B------:R-:W-:-:S02]  /*3250*/  PRMT R15, R15, 0x8880, RZ ;  /* 0x000088800f0f7816 */ /* 0x000fc400000000ff */
[----:B------:R-:W-:Y:S01]  /*3260*/  @!P4 IADD3.X R193, R189, UR40, R13, P3, P6 ;  /* 0x00000028bdc1cc10 */ /* 0x000fe20009fec40d */
[----:B------:R-:W-:Y:S01]  /*3270*/  IMAD.WIDE.U32 R202, R185, R188, R10 ;  /* 0x000000bcb9ca7225 */ /* 0x000fe200078e000a */
[----:B------:R-:W-:-:S03]  /*3280*/  @!P1 IADD3 R194, P3, P6, R195, UR41, R12 ;  /* 0x00000029c3c29c10 */ /* 0x000fc6000fe7e00c */
[----:B------:R-:W-:Y:S01]  /*3290*/  IMAD.IADD R189, R198, 0x1, R205 ;  /* 0x00000001c6bd7824 */ /* 0x000fe200078e02cd */
[----:B------:R-:W-:Y:S01]  /*32a0*/  @!P1 IADD3.X R195, R201, UR40, R13, P3, P6 ;  /* 0x00000028c9c39c10 */ /* 0x000fe20009fec40d */
[----:B------:R-:W-:Y:S01]  /*32b0*/  IMAD.MOV.U32 R11, RZ, RZ, R15 ;  /* 0x000000ffff0b7224 */ /* 0x000fe200078e000f */
[----:B------:R-:W-:Y:S01]  /*32c0*/  IADD3 R10, P3, P6, R14, R20, R204 ;  /* 0x000000140e0a7210 */ /* 0x000fe20007e7e0cc */
[----:B------:R-:W-:Y:S02]  /*32d0*/  IMAD.IADD R15, R196, 0x1, R203 ;  /* 0x00000001c40f7824 */ /* 0x000fe400078e02cb */
[----:B------:R-:W-:Y:S01]  /*32e0*/  IMAD R190, R11, R184, RZ ;  /* 0x000000b80bbe7224 */ /* 0x000fe200078e02ff */
[----:B------:R-:W-:Y:S02]  /*32f0*/  IADD3.X R11, R187, R21, R189, P3, P6 ;  /* 0x00000015bb0b7210 */ /* 0x000fe40001fec4bd */
[----:B------:R-:W-:Y:S01]  /*3300*/  IADD3 R14, P3, P6, R14, R20, R202 ;  /* 0x000000140e0e7210 */ /* 0x000fe20007e7e0ca */
[----:B------:R-:W-:-:S03]  /*3310*/  @!P0 IMAD R189, R176, R23, R190 ;  /* 0x00000017b0bd8224 */ /* 0x000fc600078e02be */
[----:B------:R-:W-:Y:S02]  /*3320*/  IADD3.X R15, R187, R21, R15, P3, P6 ;  /* 0x00000015bb0f7210 */ /* 0x000fe40001fec40f */
[----:B------:R-:W-:Y:S01]  /*3330*/  ISETP.LT.OR P3, PT, R0, 0x2, !P5 ;  /* 0x000000020000780c */ /* 0x000fe20006f61670 */
[----:B------:R1:W-:Y:S01]  /*3340*/  @!P0 STG.E.U8 desc[UR48][R12.64], R189 ;  /* 0x000000bd0c008986 */ /* 0x0003e2000c101130 */
[----:B------:R-:W-:-:S04]  /*3350*/  ISETP.GE.AND P6, PT, R3, 0x9, PT ;  /* 0x000000090300780c */ /* 0x000fc80003fc6270 */
[----:B------:R-:W-:-:S07]  /*3360*/  ISETP.LT.OR P0, PT, R0, 0x1, !P6 ;  /* 0x000000010000780c */ /* 0x000fce0007701670 */
[----:B-1----:R-:W-:Y:S06]  /*3370*/  @P3 BRA `(.L_x_40) ;  /* 0x00000000000c3947 */ /* 0x002fec0003800000 */
[----:B------:R-:W2:Y:S02]  /*3380*/  LDG.E.U8 R22, desc[UR48][R4.64+0x1] ;  /* 0x0000013004167981 */ /* 0x000ea4000c1e1100 */
[----:B--2---:R-:W-:-:S05]  /*3390*/  PRMT R189, R22, 0x8880, RZ ;  /* 0x0000888016bd7816 */ /* 0x004fca00000000ff */
[----:B------:R-:W-:-:S07]  /*33a0*/  IMAD R190, R189, R184, RZ ;  /* 0x000000b8bdbe7224 */ /* 0x000fce00078e02ff */
.L_x_40:
[----:B------:R-:W-:Y:S05]  /*33b0*/  BSYNC B1 ;  /* 0x0000000000017941 */ /* 0x000fea0003800000 */
.L_x_39:
[----:B------:R-:W-:Y:S01]  /*33c0*/  @!P3 IMAD R189, R177, R23, R190 ;  /* 0x00000017b1bdb224 */ /* 0x000fe200078e02be */
[----:B------:R-:W-:Y:S04]  /*33d0*/  BSSY B1, `(.L_x_41) ;  /* 0x0000009000017945 */ /* 0x000fe80003800000 */
[----:B------:R1:W-:Y:S01]  /*33e0*/  @!P3 STG.E.U8 desc[UR48][R12.64+0x1], R189 ;  /* 0x000001bd0c00b986 */ /* 0x0003e2000c101130 */
[----:B------:R-:W-:-:S04]  /*33f0*/  @!P0 IADD3 R176, P3, R12, UR43, RZ ;  /* 0x0000002b0cb08c10 */ /* 0x000fc8000ff7e0ff */
[----:B------:R-:W-:Y:S02]  /*3400*/  @!P0 IADD3.X R177, R13, UR42, RZ, P3, !PT ;  /* 0x0000002a0db18c10 */ /* 0x000fe40009ffe4ff */
[----:B------:R-:W-:Y:S01]  /*3410*/  ISETP.LT.OR P3, PT, R0, 0x2, !P6 ;  /* 0x000000020000780c */ /* 0x000fe20007761670 */
[----:B------:R-:W-:-:S12]  /*3420*/  @P0 BRA `(.L_x_42) ;  /* 0x00000000000c0947 */ /* 0x000fd80003800000 */
[----:B------:R-:W1:Y:S02]  /*3430*/  LDG.E.U8 R22, desc[UR48][R6.64] ;  /* 0x0000003006167981 */ /* 0x000e64000c1e1100 */
[----:B-1----:R-:W-:-:S05]  /*3440*/  PRMT R189, R22, 0x8880, RZ ;  /* 0x0000888016bd7816 */ /* 0x002fca00000000ff */
[----:B------:R-:W-:-:S07]  /*3450*/  IMAD R190, R189, R184, RZ ;  /* 0x000000b8bdbe7224 */ /* 0x000fce00078e02ff */
.L_x_42:
[----:B------:R-:W-:Y:S05]  /*3460*/  BSYNC B1 ;  /* 0x0000000000017941 */ /* 0x000fea0003800000 */
.L_x_41:
[----:B-1----:R-:W-:Y:S01]  /*3470*/  @!P0 IMAD R189, R178, R23, R190 ;  /* 0x00000017b2bd8224 */ /* 0x002fe200078e02be */
        /* <DEDUP_REMOVED lines=9> */
.L_x_44:
[----:B------:R-:W-:Y:S05]  /*3510*/  BSYNC B1 ;  /* 0x0000000000017941 */ /* 0x000fea0003800000 */
.L_x_43:
[----:B------:R-:W-:Y:S01]  /*3520*/  @!P3 IMAD R179, R179, R23, R190 ;  /* 0x00000017b3b3b224 */ /* 0x000fe200078e02be */
[----:B------:R-:W-:Y:S04]  /*3530*/  BSSY B1, `(.L_x_45) ;  /* 0x0000006000017945 */ /* 0x000fe80003800000 */
[----:B------:R2:W-:Y:S01]  /*3540*/  @!P3 STG.E.U8 desc[UR48][R202.64+0x1], R179 ;  /* 0x000001b3ca00b986 */ /* 0x0005e2000c101130 */
[----:B------:R-:W-:Y:S05]  /*3550*/  @P0 BRA `(.L_x_46) ;  /* 0x00000000000c0947 */ /* 0x000fea0003800000 */
[----:B------:R-:W1:Y:S02]  /*3560*/  LDG.E.U8 R22, desc[UR48][R4.64+0x8] ;  /* 0x0000083004167981 */ /* 0x000e64000c1e1100 */
[----:B-1----:R-:W-:-:S05]  /*3570*/  PRMT R177, R22, 0x8880, RZ ;  /* 0x0000888016b17816 */ /* 0x002fca00000000ff */
[----:B------:R-:W-:-:S07]  /*3580*/  IMAD R190, R177, R184, RZ ;  /* 0x000000b8b1be7224 */ /* 0x000fce00078e02ff */
.L_x_46:
[----:B------:R-:W-:Y:S05]  /*3590*/  BSYNC B1 ;  /* 0x0000000000017941 */ /* 0x000fea0003800000 */
.L_x_45:
[----:B------:R-:W-:Y:S01]  /*35a0*/  ISETP.LT.OR P3, PT, R0, 0xa, !P5 ;  /* 0x0000000a0000780c */ /* 0x000fe20006f61670 */
[----:B-1----:R-:W-:Y:S01]  /*35b0*/  @!P0 IMAD R177, R180, R23, R190 ;  /* 0x00000017b4b18224 */ /* 0x002fe200078e02be */
[----:B------:R-:W-:Y:S04]  /*35c0*/  BSSY B1, `(.L_x_47) ;  /* 0x0000007000017945 */ /* 0x000fe80003800000 */
[----:B------:R1:W-:Y:S01]  /*35d0*/  @!P0 STG.E.U8 desc[UR48][R12.64+0x8], R177 ;  /* 0x000008b10c008986 */ /* 0x0003e2000c101130 */
[----:B------:R-:W-:-:S06]  /*35e0*/  ISETP.LT.OR P0, PT, R0, 0x9, !P6 ;  /* 0x000000090000780c */ /* 0x000fcc0007701670 */
[----:B------:R-:W-:Y:S07]  /*35f0*/  @P3 BRA `(.L_x_48) ;  /* 0x00000000000c3947 */ /* 0x000fee0003800000 */
[----:B------:R-:W1:Y:S02]  /*3600*/  LDG.E.U8 R22, desc[UR48][R4.64+0x9] ;  /* 0x0000093004167981 */ /* 0x000e64000c1e1100 */
[----:B-1----:R-:W-:-:S05]  /*3610*/  PRMT R177, R22, 0x8880, RZ ;  /* 0x0000888016b17816 */ /* 0x002fca00000000ff */
[----:B------:R-:W-:-:S07]  /*3620*/  IMAD R190, R177, R184, RZ ;  /* 0x000000b8b1be7224 */ /* 0x000fce00078e02ff */
.L_x_48:
[----:B------:R-:W-:Y:S05]  /*3630*/  BSYNC B1 ;  /* 0x0000000000017941 */ /* 0x000fea0003800000 */
.L_x_47:
[----:B------:R-:W-:Y:S01]  /*3640*/  @!P3 IMAD R181, R181, R23, R190 ;  /* 0x00000017b5b5b224 */ /* 0x000fe200078e02be */
[----:B------:R-:W-:Y:S04]  /*3650*/  BSSY B1, `(.L_x_49) ;  /* 0x0000009000017945 */ /* 0x000fe80003800000 */
[----:B------:R3:W-:Y:S01]  /*3660*/  @!P3 STG.E.U8 desc[UR48][R12.64+0x9], R181 ;  /* 0x000009b50c00b986 */ /* 0x0007e2000c101130 */
[----:B------:R-:W-:-:S04]  /*3670*/  @!P0 IADD3 R176, P3, R12, UR43, RZ ;  /* 0x0000002b0cb08c10 */ /* 0x000fc8000ff7e0ff */
[----:B-1----:R-:W-:Y:S02]  /*3680*/  @!P0 IADD3.X R177, R13, UR42, RZ, P3, !PT ;  /* 0x0000002a0db18c10 */ /* 0x002fe40009ffe4ff */
[----:B------:R-:W-:Y:S01]  /*3690*/  ISETP.LT.OR P3, PT, R0, 0xa, !P6 ;  /* 0x0000000a0000780c */ /* 0x000fe20007761670 */
[----:B------:R-:W-:-:S12]  /*36a0*/  @P0 BRA `(.L_x_50) ;  /* 0x00000000000c0947 */ /* 0x000fd80003800000 */
[----:B------:R-:W2:Y:S02]  /*36b0*/  LDG.E.U8 R22, desc[UR48][R6.64+0x8] ;  /* 0x0000083006167981 */ /* 0x000ea4000c1e1100 */
[----:B--2---:R-:W-:-:S05]  /*36c0*/  PRMT R179, R22, 0x8880, RZ ;  /* 0x0000888016b37816 */ /* 0x004fca00000000ff */
[----:B------:R-:W-:-:S07]  /*36d0*/  IMAD R190, R179, R184, RZ ;  /* 0x000000b8b3be7224 */ /* 0x000fce00078e02ff */
.L_x_50:
[----:B------:R-:W-:Y:S05]  /*36e0*/  BSYNC B1 ;  /* 0x0000000000017941 */ /* 0x000fea0003800000 */
.L_x_49:
[----:B--2---:R-:W-:Y:S01]  /*36f0*/  @!P0 IMAD R179, R182, R23, R190 ;  /* 0x00000017b6b38224 */ /* 0x004fe200078e02be */
[----:B------:R-:W-:Y:S04]  /*3700*/  BSSY B1, `(.L_x_51) ;  /* 0x0000008000017945 */ /* 0x000fe80003800000 */
[----:B------:R1:W-:Y:S01]  /*3710*/  @!P0 STG.E.U8 desc[UR48][R176.64+0x8], R179 ;  /* 0x000008b3b0008986 */ /* 0x0003e2000c101130 */
[----:B------:R-:W-:-:S04]  /*3720*/  @!P3 IADD3 R180, P0, R12, UR43, RZ ;  /* 0x0000002b0cb4bc10 */ /* 0x000fc8000ff1e0ff */
[----:B---3--:R-:W-:Y:S01]  /*3730*/  @!P3 IADD3.X R181, R13, UR42, RZ, P0, !PT ;  /* 0x0000002a0db5bc10 */ /* 0x008fe200087fe4ff */
[----:B------:R-:W-:Y:S08]  /*3740*/  @P3 BRA `(.L_x_52) ;  /* 0x00000000000c3947 */ /* 0x000ff00003800000 */
[----:B------:R-:W1:Y:S02]  /*3750*/  LDG.E.U8 R22, desc[UR48][R6.64+0x9] ;  /* 0x0000093006167981 */ /* 0x000e64000c1e1100 */
[----:B-1----:R-:W-:-:S05]  /*3760*/  PRMT R177, R22, 0x8880, RZ ;  /* 0x0000888016b17816 */ /* 0x002fca00000000ff */
[----:B------:R-:W-:-:S07]  /*3770*/  IMAD R190, R177, R184, RZ ;  /* 0x000000b8b1be7224 */ /* 0x000fce00078e02ff */
.L_x_52:
[----:B------:R-:W-:Y:S05]  /*3780*/  BSYNC B1 ;  /* 0x0000000000017941 */ /* 0x000fea0003800000 */
.L_x_51:
[----:B------:R-:W-:Y:S01]  /*3790*/  @!P3 IMAD R183, R183, R23, R190 ;  /* 0x00000017b7b7b224 */ /* 0x000fe200078e02be */
[----:B------:R-:W-:Y:S01]  /*37a0*/  ISETP.GE.AND P0, PT, R3, 0x81, PT ;  /* 0x000000810300780c */ /* 0x000fe20003f06270 */
[----:B-1----:R-:W-:Y:S01]  /*37b0*/  IMAD.WIDE.U32 R176, R199, R188, R186 ;  /* 0x000000bcc7b07225 */ /* 0x002fe200078e00ba */
[----:B------:R-:W-:Y:S01]  /*37c0*/  P2R R182, PR, RZ, 0x2 ;  /* 0x00000002ffb67803 */ /* 0x000fe20000000000 */
[----:B------:R-:W-:Y:S01]  /*37d0*/  BSSY B1, `(.L_x_53) ;  /* 0x000000c000017945 */ /* 0x000fe20003800000 */
[----:B------:R1:W-:Y:S01]  /*37e0*/  @!P3 STG.E.U8 desc[UR48][R180.64+0x9], R183 ;  /* 0x000009b7b400b986 */ /* 0x0003e2000c101130 */
[----:B------:R-:W-:-:S04]  /*37f0*/  IADD3 R176, P3, R176, R20, RZ ;  /* 0x00000014b0b07210 */ /* 0x000fc80007f7e0ff */
[----:B------:R-:W-:Y:S02]  /*3800*/  IADD3.X R177, R21, R177, R200, P3, !PT ;  /* 0x000000b115b17210 */ /* 0x000fe40001ffe4c8 */
[----:B------:R-:W-:-:S13]  /*3810*/  ISETP.LT.OR P3, PT, R0, 0x1, !P0 ;  /* 0x000000010000780c */ /* 0x000fda0004761670 */
[----:B------:R-:W-:-:S04]  /*3820*/  @!P3 IADD3 R178, P1, R12, UR41, RZ ;  /* 0x000000290cb2bc10 */ /* 0x000fc8000ff3e0ff */
[----:B------:R-:W-:Y:S02]  /*3830*/  @!P3 IADD3.X R179, R13, UR40, RZ, P1, !PT ;  /* 0x000000280db3bc10 */ /* 0x000fe40008ffe4ff */
[----:B------:R-:W-:Y:S01]  /*3840*/  ISETP.NE.AND P1, PT, R182, RZ, PT ;  /* 0x000000ffb600720c */ /* 0x000fe20003f25270 */
[----:B-1----:R-:W-:-:S12]  /*3850*/  @P3 BRA `(.L_x_54) ;  /* 0x00000000000c3947 */ /* 0x002fd80003800000 */
[----:B------:R-:W2:Y:S02]  /*3860*/  LDG.E.U8 R22, desc[UR48][R176.64] ;  /* 0x00000030b0167981 */ /* 0x000ea4000c1e1100 */
[----:B--2---:R-:W-:-:S05]  /*3870*/  PRMT R181, R22, 0x8880, RZ ;  /* 0x0000888016b57816 */ /* 0x004fca00000000ff */
[----:B------:R-:W-:-:S07]  /*3880*/  IMAD R190, R181, R184, RZ ;  /* 0x000000b8b5be7224 */ /* 0x000fce00078e02ff */
.L_x_54:
[----:B------:R-:W-:Y:S05]  /*3890*/  BSYNC B1 ;  /* 0x0000000000017941 */ /* 0x000fea0003800000 */
.L_x_53:
[----:B------:R-:W-:Y:S01]  /*38a0*/  @!P3 IMAD R181, R168, R23, R190 ;  /* 0x00000017a8b5b224 */ /* 0x000fe200078e02be */
[----:B------:R-:W-:Y:S01]  /*38b0*/  BSSY B1, `(.L_x_55) ;  /* 0x0000009000017945 */ /* 0x000fe20003800000 */
[----:B------:R-:W-:Y:S02]  /*38c0*/  IMAD.U32 R183, RZ, RZ, UR43 ;  /* 0x0000002bffb77e24 */ /* 0x000fe4000f8e00ff */
[----:B------:R-:W-:Y:S01]  /*38d0*/  IMAD.U32 R189, RZ, RZ, UR42 ;  /* 0x0000002affbd7e24 */ /* 0x000fe2000f8e00ff */
[----:B------:R1:W-:Y:S01]  /*38e0*/  @!P3 STG.E.U8 desc[UR48][R178.64], R181 ;  /* 0x000000b5b200b986 */ /* 0x0003e2000c101130 */
[----:B------:R-:W-:-:S13]  /*38f0*/  ISETP.LT.OR P3, PT, R0, 0x2, !P0 ;  /* 0x000000020000780c */ /* 0x000fda0004761670 */
[----:B-1----:R-:W-:Y:S05]  /*3900*/  @P3 BRA `(.L_x_56) ;  /* 0x00000000000c3947 */ /* 0x002fea0003800000 */
[----:B------:R-:W2:Y:S02]  /*3910*/  LDG.E.U8 R22, desc[UR48][R176.64+0x1] ;  /* 0x00000130b0167981 */ /* 0x000ea4000c1e1100 */
[----:B--2---:R-:W-:-:S05]  /*3920*/  PRMT R179, R22, 0x8880, RZ ;  /* 0x0000888016b37816 */ /* 0x004fca00000000ff */
[----:B------:R-:W-:-:S07]  /*3930*/  IMAD R190, R179, R184, RZ ;  /* 0x000000b8b3be7224 */ /* 0x000fce00078e02ff */
.L_x_56:
[----:B------:R-:W-:Y:S05]  /*3940*/  BSYNC B1 ;  /* 0x0000000000017941 */ /* 0x000fea0003800000 */
.L_x_55:
[----:B------:R-:W-:Y:S01]  /*3950*/  P2R R168, PR, RZ, 0x20 ;  /* 0x00000020ffa87803 */ /* 0x000fe20000000000 */
[----:B------:R-:W-:Y:S01]  /*3960*/  @!P3 IMAD R169, R169, R23, R190 ;  /* 0x00000017a9a9b224 */ /* 0x000fe200078e02be */
[----:B------:R-:W-:Y:S01]  /*3970*/  ISETP.LT.OR P5, PT, R0, 0x9, !P2 ;  /* 0x000000090000780c */ /* 0x000fe200057a1670 */
[----:B------:R-:W-:Y:S01]  /*3980*/  BSSY B1, `(.L_x_57) ;  /* 0x0000013000017945 */ /* 0x000fe20003800000 */
[----:B------:R-:W-:Y:S01]  /*3990*/  P2R R178, PR, RZ, 0x2 ;  /* 0x00000002ffb27803 */ /* 0x000fe20000000000 */
[----:B------:R-:W-:Y:S01]  /*39a0*/  IMAD.U32 R181, RZ, RZ, UR43 ;  /* 0x0000002bffb57e24 */ /* 0x000fe2000f8e00ff */
[----:B------:R-:W-:Y:S02]  /*39b0*/  P2R R180, PR, RZ, 0x1 ;  /* 0x00000001ffb47803 */ /* 0x000fe40000000000 */
[----:B------:R-:W-:-:S07]  /*39c0*/  LOP3.LUT R191, R191, 0xfffffffe, RZ, 0xc0, !PT ;  /* 0xfffffffebfbf7812 */ /* 0x000fce00078ec0ff */
[----:B------:R-:W-:Y:S02]  /*39d0*/  @!P5 IADD3 R182, P0, P1, R183, UR41, R12 ;  /* 0x00000029b7b6dc10 */ /* 0x000fe4000f91e00c */
[----:B------:R-:W-:Y:S02]  /*39e0*/  @P5 LOP3.LUT R191, R191, 0x1, RZ, 0xfc, !PT ;  /* 0x00000001bfbf5812 */ /* 0x000fe400078efcff */
[----:B------:R-:W-:Y:S01]  /*39f0*/  @!P5 IADD3.X R183, R189, UR40, R13, P0, P1 ;  /* 0x00000028bdb7dc10 */ /* 0x000fe200087e240d */
[----:B------:R-:W-:Y:S01]  /*3a00*/  IMAD.U32 R189, RZ, RZ, UR42 ;  /* 0x0000002affbd7e24 */ /* 0x000fe2000f8e00ff */
[----:B------:R-:W-:Y:S02]  /*3a10*/  ISETP.NE.AND P1, PT, R178, RZ, PT ;  /* 0x000000ffb200720c */ /* 0x000fe40003f25270 */
[----:B------:R-:W-:Y:S02]  /*3a20*/  IADD3 R178, P0, R12, UR41, RZ ;  /* 0x000000290cb27c10 */ /* 0x000fe4000ff1e0ff */
[----:B------:R-:W-:-:S02]  /*3a30*/  ISETP.NE.AND P5, PT, R168, RZ, PT ;  /* 0x000000ffa800720c */ /* 0x000fc40003fa5270 */
[----:B------:R-:W-:Y:S02]  /*3a40*/  IADD3.X R179, R13, UR40, RZ, P0, !PT ;  /* 0x000000280db37c10 */ /* 0x000fe400087fe4ff */
[----:B------:R-:W-:-:S03]  /*3a50*/  ISETP.NE.AND P0, PT, R180, RZ, PT ;  /* 0x000000ffb400720c */ /* 0x000fc60003f05270 */
[----:B------:R1:W-:Y:S01]  /*3a60*/  @!P3 STG.E.U8 desc[UR48][R178.64+0x1], R169 ;  /* 0x000001a9b200b986 */ /* 0x0003e2000c101130 */
[----:B------:R-:W-:Y:S09]  /*3a70*/  @P4 BRA `(.L_x_58) ;  /* 0x00000000000c4947 */ /* 0x000ff20003800000 */
[----:B------:R-:W1:Y:S02]  /*3a80*/  LDG.E.U8 R22, desc[UR48][R8.64] ;  /* 0x0000003008167981 */ /* 0x000e64000c1e1100 */
[----:B-1----:R-:W-:-:S05]  /*3a90*/  PRMT R169, R22, 0x8880, RZ ;  /* 0x0000888016a97816 */ /* 0x002fca00000000ff */
[----:B------:R-:W-:-:S07]  /*3aa0*/  IMAD R190, R169, R184, RZ ;  /* 0x000000b8a9be7224 */ /* 0x000fce00078e02ff */
.L_x_58:
[----:B------:R-:W-:Y:S05]  /*3ab0*/  BSYNC B1 ;  /* 0x0000000000017941 */ /* 0x000fea0003800000 */
.L_x_57:
[----:B------:R-:W-:Y:S01]  /*3ac0*/  ISETP.LT.OR P3, PT, R0, 0xa, !P2 ;  /* 0x0000000a0000780c */ /* 0x000fe20005761670 */
[----:B------:R-:W-:Y:S01]  /*3ad0*/  BSSY B1, `(.L_x_59) ;  /* 0x000000d000017945 */ /* 0x000fe20003800000 */
[----:B------:R-:W-:Y:S02]  /*3ae0*/  P2R R168, PR, RZ, 0x20 ;  /* 0x00000020ffa87803 */ /* 0x000fe40000000000 */
[----:B-1----:R-:W-:-:S09]  /*3af0*/  P2R R169, PR, RZ, 0x1 ;  /* 0x00000001ffa97803 */ /* 0x002fd20000000000 */
[----:B------:R-:W-:-:S04]  /*3b00*/  @!P3 IADD3 R180, P0, P5, R181, UR41, R12 ;  /* 0x00000029b5b4bc10 */ /* 0x000fc8000fd1e00c */
[----:B------:R-:W-:Y:S02]  /*3b10*/  @!P3 IADD3.X R181, R189, UR40, R13, P0, P5 ;  /* 0x00000028bdb5bc10 */ /* 0x000fe400087ea40d */
[----:B------:R-:W-:Y:S01]  /*3b20*/  ISETP.NE.AND P0, PT, R169, RZ, PT ;  /* 0x000000ffa900720c */ /* 0x000fe20003f05270 */
[----:B------:R-:W-:Y:S01]  /*3b30*/  @!P4 IMAD R169, R170, R23, R190 ;  /* 0x00000017aaa9c224 */ /* 0x000fe200078e02be */
[----:B------:R-:W-:-:S04]  /*3b40*/  ISETP.NE.AND P5, PT, R168, RZ, PT ;  /* 0x000000ffa800720c */ /* 0x000fc80003fa5270 */
[----:B------:R1:W-:Y:S01]  /*3b50*/  @!P4 STG.E.U8 desc[UR48][R192.64], R169 ;  /* 0x000000a9c000c986 */ /* 0x0003e2000c101130 */
[----:B------:R-:W-:Y:S08]  /*3b60*/  @P1 BRA `(.L_x_60) ;  /* 0x00000000000c1947 */ /* 0x000ff00003800000 */
[----:B------:R-:W1:Y:S02]  /*3b70*/  LDG.E.U8 R22, desc[UR48][R8.64+0x1] ;  /* 0x0000013008167981 */ /* 0x000e64000c1e1100 */
[----:B-1----:R-:W-:-:S05]  /*3b80*/  PRMT R169, R22, 0x8880, RZ ;  /* 0x0000888016a97816 */ /* 0x002fca00000000ff */
[----:B------:R-:W-:-:S07]  /*3b90*/  IMAD R190, R169, R184, RZ ;  /* 0x000000b8a9be7224 */ /* 0x000fce00078e02ff */
.L_x_60:
[----:B------:R-:W-:Y:S05]  /*3ba0*/  BSYNC B1 ;  /* 0x0000000000017941 */ /* 0x000fea0003800000 */
.L_x_59:
[----:B------:R-:W-:Y:S01]  /*3bb0*/  @!P1 IMAD R171, R171, R23, R190 ;  /* 0x00000017abab9224 */ /* 0x000fe200078e02be */
[----:B------:R-:W-:Y:S04]  /*3bc0*/  BSSY B1, `(.L_x_61) ;  /* 0x0000007000017945 */ /* 0x000fe80003800000 */
[----:B------:R2:W-:Y:S01]  /*3bd0*/  @!P1 STG.E.U8 desc[UR48][R194.64+0x1], R171 ;  /* 0x000001abc2009986 */ /* 0x0005e2000c101130 */
[----:B------:R-:W-:-:S13]  /*3be0*/  ISETP.LT.OR P1, PT, R0, 0x9, !P0 ;  /* 0x000000090000780c */ /* 0x000fda0004721670 */
[----:B--2---:R-:W-:Y:S05]  /*3bf0*/  @P1 BRA `(.L_x_62) ;  /* 0x00000000000c1947 */ /* 0x004fea0003800000 */
[----:B------:R-:W1:Y:S02]  /*3c00*/  LDG.E.U8 R22, desc[UR48][R176.64+0x8] ;  /* 0x00000830b0167981 */ /* 0x000e64000c1e1100 */
[----:B-1----:R-:W-:-:S05]  /*3c10*/  PRMT R169, R22, 0x8880, RZ ;  /* 0x0000888016a97816 */ /* 0x002fca00000000ff */
[----:B------:R-:W-:-:S07]  /*3c20*/  IMAD R190, R169, R184, RZ ;  /* 0x000000b8a9be7224 */ /* 0x000fce00078e02ff */
.L_x_62:
[----:B------:R-:W-:Y:S05]  /*3c30*/  BSYNC B1 ;  /* 0x0000000000017941 */ /* 0x000fea0003800000 */
.L_x_61:
[----:B------:R-:W-:Y:S01]  /*3c40*/  @!P1 IMAD R171, R172, R23, R190 ;  /* 0x00000017acab9224 */ /* 0x000fe200078e02be */
[----:B------:R-:W-:Y:S01]  /*3c50*/  BSSY B1, `(.L_x_63) ;  /* 0x0000009000017945 */ /* 0x000fe20003800000 */
[----:B------:R-:W-:Y:S02]  /*3c60*/  @!P1 IMAD.MOV.U32 R168, RZ, RZ, R178 ;  /* 0x000000ffffa89224 */ /* 0x000fe400078e00b2 */
[----:B-1----:R-:W-:-:S05]  /*3c70*/  @!P1 IMAD.MOV.U32 R169, RZ, RZ, R179 ;  /* 0x000000ffffa99224 */ /* 0x002fca00078e00b3 */
[----:B------:R1:W-:Y:S01]  /*3c80*/  @!P1 STG.E.U8 desc[UR48][R168.64+0x8], R171 ;  /* 0x000008aba8009986 */ /* 0x0003e2000c101130 */
[----:B------:R-:W-:-:S13]  /*3c90*/  ISETP.LT.OR P1, PT, R0, 0xa, !P0 ;  /* 0x0000000a0000780c */ /* 0x000fda0004721670 */
[----:B-1----:R-:W-:Y:S05]  /*3ca0*/  @P1 BRA `(.L_x_64) ;  /* 0x00000000000c1947 */ /* 0x002fea0003800000 */
[----:B------:R-:W2:Y:S02]  /*3cb0*/  LDG.E.U8 R22, desc[UR48][R176.64+0x9] ;  /* 0x00000930b0167981 */ /* 0x000ea4000c1e1100 */
[----:B--2---:R-:W-:-:S05]  /*3cc0*/  PRMT R169, R22, 0x8880, RZ ;  /* 0x0000888016a97816 */ /* 0x004fca00000000ff */
[----:B------:R-:W-:-:S07]  /*3cd0*/  IMAD R190, R169, R184, RZ ;  /* 0x000000b8a9be7224 */ /* 0x000fce00078e02ff */
.L_x_64:
[----:B------:R-:W-:Y:S05]  /*3ce0*/  BSYNC B1 ;  /* 0x0000000000017941 */ /* 0x000fea0003800000 */
.L_x_63:
[----:B------:R-:W-:Y:S01]  /*3cf0*/  LOP3.LUT P4, RZ, R191, 0x1, RZ, 0xc0, !PT ;  /* 0x00000001bfff7812 */ /* 0x000fe2000788c0ff */
[----:B------:R-:W-:Y:S01]  /*3d00*/  @!P1 IMAD R173, R173, R23, R190 ;  /* 0x00000017adad9224 */ /* 0x000fe200078e02be */
[----:B------:R-:W-:Y:S01]  /*3d10*/  BSSY B1, `(.L_x_65) ;  /* 0x0000009000017945 */ /* 0x000fe20003800000 */
[----:B------:R-:W-:Y:S02]  /*3d20*/  @!P1 IMAD.MOV.U32 R168, RZ, RZ, R178 ;  /* 0x000000ffffa89224 */ /* 0x000fe400078e00b2 */
[----:B------:R-:W-:-:S05]  /*3d30*/  @!P1 IMAD.MOV.U32 R169, RZ, RZ, R179 ;  /* 0x000000ffffa99224 */ /* 0x000fca00078e00b3 */
[----:B------:R1:W-:Y:S01]  /*3d40*/  @!P1 STG.E.U8 desc[UR48][R168.64+0x9], R173 ;  /* 0x000009ada8009986 */ /* 0x0003e2000c101130 */
[----:B------:R-:W-:Y:S02]  /*3d50*/  ISETP.GE.AND P1, PT, R3, 0x101, PT ;  /* 0x000001010300780c */ /* 0x000fe40003f26270 */
[----:B------:R-:W-:Y:S11]  /*3d60*/  @P4 BRA `(.L_x_66) ;  /* 0x00000000000c4947 */ /* 0x000ff60003800000 */
[----:B------:R-:W1:Y:S02]  /*3d70*/  LDG.E.U8 R22, desc[UR48][R8.64+0x8] ;  /* 0x0000083008167981 */ /* 0x000e64000c1e1100 */
[----:B-1----:R-:W-:-:S05]  /*3d80*/  PRMT R169, R22, 0x8880, RZ ;  /* 0x0000888016a97816 */ /* 0x002fca00000000ff */
[----:B------:R-:W-:-:S07]  /*3d90*/  IMAD R190, R169, R184, RZ ;  /* 0x000000b8a9be7224 */ /* 0x000fce00078e02ff */
.L_x_66:
[----:B------:R-:W-:Y:S05]  /*3da0*/  BSYNC B1 ;  /* 0x0000000000017941 */ /* 0x000fea0003800000 */
.L_x_65:
[----:B-1----:R-:W-:Y:S01]  /*3db0*/  @!P4 IMAD R169, R174, R23, R190 ;  /* 0x00000017aea9c224 */ /* 0x002fe200078e02be */
[----:B------:R-:W-:Y:S04]  /*3dc0*/  BSSY B1, `(.L_x_67) ;  /* 0x0000006000017945 */ /* 0x000fe80003800000 */
[----:B------:R1:W-:Y:S01]  /*3dd0*/  @!P4 STG.E.U8 desc[UR48][R182.64+0x8], R169 ;  /* 0x000008a9b600c986 */ /* 0x0003e2000c101130 */
[----:B------:R-:W-:Y:S05]  /*3de0*/  @P3 BRA `(.L_x_68) ;  /* 0x00000000000c3947 */ /* 0x000fea0003800000 */
[----:B------:R-:W1:Y:S02]  /*3df0*/  LDG.E.U8 R22, desc[UR48][R8.64+0x9] ;  /* 0x0000093008167981 */ /* 0x000e64000c1e1100 */
[----:B-1----:R-:W-:-:S05]  /*3e00*/  PRMT R169, R22, 0x8880, RZ ;  /* 0x0000888016a97816 */ /* 0x002fca00000000ff */
[----:B------:R-:W-:-:S07]  /*3e10*/  IMAD R190, R169, R184, RZ ;  /* 0x000000b8a9be7224 */ /* 0x000fce00078e02ff */
.L_x_68:
[----:B------:R-:W-:Y:S05]  /*3e20*/  BSYNC B1 ;  /* 0x0000000000017941 */ /* 0x000fea0003800000 */
.L_x_67:
[----:B------:R-:W-:Y:S01]  /*3e30*/  @!P3 IMAD R175, R175, R23, R190 ;  /* 0x00000017afafb224 */ /* 0x000fe200078e02be */
[----:B------:R-:W-:Y:S01]  /*3e40*/  ISETP.LT.OR P4, PT, R0, 0x1, !P1 ;  /* 0x000000010000780c */ /* 0x000fe20004f81670 */
[----:B-1----:R-:W-:Y:S01]  /*3e50*/  IMAD.WIDE.U32 R168, R197, R188, R186 ;  /* 0x000000bcc5a87225 */ /* 0x002fe200078e00ba */
[----:B------:R-:W-:Y:S02]  /*3e60*/  P2R R189, PR, RZ, 0x20 ;  /* 0x00000020ffbd7803 */ /* 0x000fe40000000000 */
[----:B------:R1:W-:Y:S01]  /*3e70*/  @!P3 STG.E.U8 desc[UR48][R180.64+0x9], R175 ;  /* 0x000009afb400b986 */ /* 0x0003e2000c101130 */
[----:B------:R-:W-:Y:S02]  /*3e80*/  P2R R183, PR, RZ, 0x1 ;  /* 0x00000001ffb77803 */ /* 0x000fe40000000000 */
[----:B------:R-:W-:Y:S02]  /*3e90*/  IADD3 R168, P3, R168, R20, RZ ;  /* 0x00000014a8a87210 */ /* 0x000fe40007f7e0ff */
[----:B------:R-:W-:-:S02]  /*3ea0*/  P2R R182, PR, RZ, 0x4 ;  /* 0x00000004ffb67803 */ /* 0x000fc40000000000 */
[----:B------:R-:W-:-:S05]  /*3eb0*/  IADD3.X R169, R21, R169, R198, P3, !PT ;  /* 0x000000a915a97210 */ /* 0x000fca0001ffe4c6 */
[----:B------:R-:W2:Y:S01]  /*3ec0*/  @!P4 LDG.E.U8 R22, desc[UR48][R168.64] ;  /* 0x00000030a816c981 */ /* 0x000ea2000c1e1100 */
[----:B------:R-:W-:Y:S02]  /*3ed0*/  USHF.L.U32 UR6, UR11, 0x8, URZ ;  /* 0x000000080b067899 */ /* 0x000fe4000800063f */
[----:B------:R-:W-:-:S04]  /*3ee0*/  UIMAD.WIDE.U32 UR4, UR10, 0x100, URZ ;  /* 0x000001000a0478a5 */ /* 0x000fc8000f8e003f */
[----:B------:R-:W-:Y:S02]  /*3ef0*/  IMAD.U32 R173, RZ, RZ, UR6 ;  /* 0x00000006ffad7e24 */ /* 0x000fe4000f8e00ff */
[----:B------:R-:W-:-:S04]  /*3f00*/  @!P4 IADD3 R172, P3, R12, UR4, RZ ;  /* 0x000000040caccc10 */ /* 0x000fc8000ff7e0ff */
[----:B------:R-:W-:Y:S02]  /*3f10*/  @!P4 IADD3.X R173, R13, UR5, R173, P3, !PT ;  /* 0x000000050dadcc10 */ /* 0x000fe40009ffe4ad */
[----:B------:R-:W-:Y:S02]  /*3f20*/  ISETP.LT.OR P3, PT, R0, 0x2, !P1 ;  /* 0x000000020000780c */ /* 0x000fe40004f61670 */
[----:B--2---:R-:W-:-:S05]  /*3f30*/  @!P4 PRMT R171, R22, 0x8880, RZ ;  /* 0x0000888016abc816 */ /* 0x004fca00000000ff */
[----:B------:R-:W-:-:S04]  /*3f40*/  @!P4 IMAD R190, R171, R184, RZ ;  /* 0x000000b8abbec224 */ /* 0x000fc800078e02ff */
[----:B-1----:R-:W-:-:S05]  /*3f50*/  @!P4 IMAD R175, R160, R23, R190 ;  /* 0x00000017a0afc224 */ /* 0x002fca00078e02be */
[----:B------:R1:W-:Y:S04]  /*3f60*/  @!P4 STG.E.U8 desc[UR48][R172.64], R175 ;  /* 0x000000afac00c986 */ /* 0x0003e8000c101130 */
[----:B------:R-:W2:Y:S01]  /*3f70*/  @!P3 LDG.E.U8 R22, desc[UR48][R168.64+0x1] ;  /* 0x00000130a816b981 */ /* 0x000ea2000c1e1100 */
[----:B------:R-:W-:Y:S01]  /*3f80*/  IMAD.U32 R181, RZ, RZ, UR10 ;  /* 0x0000000affb57e24 */ /* 0x000fe2000f8e00ff */
[----:B------:R-:W-:Y:S01]  /*3f90*/  ISETP.GE.AND P5, PT, R3, 0x109, PT ;  /* 0x000001090300780c */ /* 0x000fe20003fa6270 */
[----:B------:R-:W-:Y:S02]  /*3fa0*/  IMAD.U32 R193, RZ, RZ, UR10 ;  /* 0x0000000affc17e24 */ /* 0x000fe4000f8e00ff */
[----:B------:R-:W-:Y:S01]  /*3fb0*/  IMAD.U32 R160, RZ, RZ, UR11 ;  /* 0x0000000bffa07e24 */ /* 0x000fe2000f8e00ff */
[----:B------:R-:W-:-:S02]  /*3fc0*/  LEA R170, P4, R181, R12, 0x8 ;  /* 0x0000000cb5aa7211 */ /* 0x000fc400078840ff */
[----:B--2---:R-:W-:-:S05]  /*3fd0*/  @!P3 PRMT R171, R22, 0x8880, RZ ;  /* 0x0000888016abb816 */ /* 0x004fca00000000ff */
[----:B------:R-:W-:Y:S01]  /*3fe0*/  @!P3 IMAD R190, R171, R184, RZ ;  /* 0x000000b8abbeb224 */ /* 0x000fe200078e02ff */
[----:B------:R-:W-:Y:S02]  /*3ff0*/  LEA.HI.X R171, R193, R13, R160, 0x8, P4 ;  /* 0x0000000dc1ab7211 */ /* 0x000fe400020f44a0 */
[----:B------:R-:W-:Y:S01]  /*4000*/  ISETP.LT.OR P4, PT, R0, 0x1, !P5 ;  /* 0x000000010000780c */ /* 0x000fe20006f81670 */
[----:B------:R-:W-:-:S05]  /*4010*/  @!P3 IMAD R161, R161, R23, R190 ;  /* 0x00000017a1a1b224 */ /* 0x000fca00078e02be */
[----:B------:R-:W-:Y:S07]  /*4020*/  @!P3 STG.E.U8 desc[UR48][R170.64+0x1], R161 ;  /* 0x000001a1aa00b986 */ /* 0x000fee000c101130 */
[----:B------:R-:W2:Y:S01]  /*4030*/  @!P4 LDG.E.U8 R22, desc[UR48][R10.64] ;  /* 0x000000300a16c981 */ /* 0x000ea2000c1e1100 */
[----:B-1----:R-:W-:-:S04]  /*4040*/  @!P4 IADD3 R172, P3, R170, UR43, RZ ;  /* 0x0000002baaaccc10 */ /* 0x002fc8000ff7e0ff */
[----:B------:R-:W-:Y:S02]  /*4050*/  @!P4 IADD3.X R173, R171, UR42, RZ, P3, !PT ;  /* 0x0000002aabadcc10 */ /* 0x000fe40009ffe4ff */
[----:B------:R-:W-:-:S13]  /*4060*/  ISETP.LT.OR P3, PT, R0, 0x2, !P5 ;  /* 0x000000020000780c */ /* 0x000fda0006f61670 */
[----:B------:R-:W-:-:S04]  /*4070*/  @!P3 IADD3 R174, P0, R170, UR43, RZ ;  /* 0x0000002baaaebc10 */ /* 0x000fc8000ff1e0ff */
[----:B------:R-:W-:Y:S02]  /*4080*/  @!P3 IADD3.X R175, R171, UR42, RZ, P0, !PT ;  /* 0x0000002aabafbc10 */ /* 0x000fe400087fe4ff */
[----:B--2---:R-:W-:-:S05]  /*4090*/  @!P4 PRMT R181, R22, 0x8880, RZ ;  /* 0x0000888016b5c816 */ /* 0x004fca00000000ff */
[----:B------:R-:W-:-:S04]  /*40a0*/  @!P4 IMAD R190, R181, R184, RZ ;  /* 0x000000b8b5bec224 */ /* 0x000fc800078e02ff */
[----:B------:R-:W-:-:S05]  /*40b0*/  @!P4 IMAD R181, R162, R23, R190 ;  /* 0x00000017a2b5c224 */ /* 0x000fca00078e02be */
[----:B------:R-:W-:Y:S04]  /*40c0*/  @!P4 STG.E.U8 desc[UR48][R172.64], R181 ;  /* 0x000000b5ac00c986 */ /* 0x000fe8000c101130 */
[----:B------:R-:W2:Y:S02]  /*40d0*/  @!P3 LDG.E.U8 R22, desc[UR48][R10.64+0x1] ;  /* 0x000001300a16b981 */ /* 0x000ea4000c1e1100 */
[----:B--2---:R-:W-:-:S05]  /*40e0*/  @!P3 PRMT R193, R22, 0x8880, RZ ;  /* 0x0000888016c1b816 */ /* 0x004fca00000000ff */
[----:B------:R-:W-:-:S04]  /*40f0*/  @!P3 IMAD R190, R193, R184, RZ ;  /* 0x000000b8c1beb224 */ /* 0x000fc800078e02ff */
[----:B------:R-:W-:-:S05]  /*4100*/  @!P3 IMAD R163, R163, R23, R190 ;  /* 0x00000017a3a3b224 */ /* 0x000fca00078e02be */
[----:B------:R1:W-:Y:S01]  /*4110*/  @!P3 STG.E.U8 desc[UR48][R174.64+0x1], R163 ;  /* 0x000001a3ae00b986 */ /* 0x0003e2000c101130 */
[----:B------:R-:W-:-:S13]  /*4120*/  ISETP.LT.OR P3, PT, R0, 0x9, !P1 ;  /* 0x000000090000780c */ /* 0x000fda0004f61670 */
[----:B------:R-:W2:Y:S01]  /*4130*/  @!P3 LDG.E.U8 R22, desc[UR48][R168.64+0x8] ;  /* 0x00000830a816b981 */ /* 0x000ea2000c1e1100 */
[----:B------:R-:W-:Y:S02]  /*4140*/  @!P3 IMAD.MOV.U32 R162, RZ, RZ, R170 ;  /* 0x000000ffffa2b224 */ /* 0x000fe400078e00aa */
[----:B-1----:R-:W-:Y:S01]  /*4150*/  @!P3 IMAD.MOV.U32 R163, RZ, RZ, R171 ;  /* 0x000000ffffa3b224 */ /* 0x002fe200078e00ab */
[----:B--2---:R-:W-:-:S05]  /*4160*/  @!P3 PRMT R173, R22, 0x8880, RZ ;  /* 0x0000888016adb816 */ /* 0x004fca00000000ff */
[----:B------:R-:W-:-:S04]  /*4170*/  @!P3 IMAD R190, R173, R184, RZ ;  /* 0x000000b8adbeb224 */ /* 0x000fc800078e02ff */
[----:B------:R-:W-:-:S05]  /*4180*/  @!P3 IMAD R173, R164, R23, R190 ;  /* 0x00000017a4adb224 */ /* 0x000fca00078e02be */
[----:B------:R1:W-:Y:S01]  /*4190*/  @!P3 STG.E.U8 desc[UR48][R162.64+0x8], R173 ;  /* 0x000008ada200b986 */ /* 0x0003e2000c101130 */
[----:B------:R-:W-:-:S13]  /*41a0*/  ISETP.LT.OR P3, PT, R0, 0xa, !P1 ;  /* 0x0000000a0000780c */ /* 0x000fda0004f61670 */
[----:B------:R-:W2:Y:S01]  /*41b0*/  @!P3 LDG.E.U8 R22, desc[UR48][R168.64+0x9] ;  /* 0x00000930a816b981 */ /* 0x000ea2000c1e1100 */
[----:B------:R-:W-:Y:S01]  /*41c0*/  ISETP.LT.OR P4, PT, R0, 0x9, !P5 ;  /* 0x000000090000780c */ /* 0x000fe20006f81670 */
[----:B-1----:R-:W-:Y:S02]  /*41d0*/  @!P3 IMAD.MOV.U32 R162, RZ, RZ, R170 ;  /* 0x000000ffffa2b224 */ /* 0x002fe400078e00aa */
[----:B------:R-:W-:Y:S01]  /*41e0*/  @!P3 IMAD.MOV.U32 R163, RZ, RZ, R171 ;  /* 0x000000ffffa3b224 */ /* 0x000fe200078e00ab */
[----:B--2---:R-:W-:-:S05]  /*41f0*/  @!P3 PRMT R175, R22, 0x8880, RZ ;  /* 0x0000888016afb816 */ /* 0x004fca00000000ff */
[----:B------:R-:W-:-:S04]  /*4200*/  @!P3 IMAD R190, R175, R184, RZ ;  /* 0x000000b8afbeb224 */ /* 0x000fc800078e02ff */
[----:B------:R-:W-:-:S05]  /*4210*/  @!P3 IMAD R175, R165, R23, R190 ;  /* 0x00000017a5afb224 */ /* 0x000fca00078e02be */
[----:B------:R1:W-:Y:S04]  /*4220*/  @!P3 STG.E.U8 desc[UR48][R162.64+0x9], R175 ;  /* 0x000009afa200b986 */ /* 0x0003e8000c101130 */
[----:B------:R-:W2:Y:S01]  /*4230*/  @!P4 LDG.E.U8 R22, desc[UR48][R10.64+0x8] ;  /* 0x000008300a16c981 */ /* 0x000ea2000c1e1100 */
[----:B------:R-:W-:Y:S02]  /*4240*/  ISETP.LT.OR P3, PT, R0, 0xa, !P5 ;  /* 0x0000000a0000780c */ /* 0x000fe40006f61670 */
[----:B------:R-:W-:-:S04]  /*4250*/  @!P4 IADD3 R160, P0, R170, UR43, RZ ;  /* 0x0000002baaa0cc10 */ /* 0x000fc8000ff1e0ff */
[----:B------:R-:W-:Y:S02]  /*4260*/  @!P4 IADD3.X R161, R171, UR42, RZ, P0, !PT ;  /* 0x0000002aaba1cc10 */ /* 0x000fe400087fe4ff */
[----:B--2---:R-:W-:-:S05]  /*4270*/  @!P4 PRMT R173, R22, 0x8880, RZ ;  /* 0x0000888016adc816 */ /* 0x004fca00000000ff */
[----:B------:R-:W-:-:S04]  /*4280*/  @!P4 IMAD R190, R173, R184, RZ ;  /* 0x000000b8adbec224 */ /* 0x000fc800078e02ff */
[----:B------:R-:W-:-:S05]  /*4290*/  @!P4 IMAD R173, R166, R23, R190 ;  /* 0x00000017a6adc224 */ /* 0x000fca00078e02be */
[----:B------:R2:W-:Y:S04]  /*42a0*/  @!P4 STG.E.U8 desc[UR48][R160.64+0x8], R173 ;  /* 0x000008ada000c986 */ /* 0x0005e8000c101130 */
[----:B------:R-:W1:Y:S01]  /*42b0*/  @!P3 LDG.E.U8 R22, desc[UR48][R10.64+0x9] ;  /* 0x000009300a16b981 */ /* 0x000e62000c1e1100 */
[----:B------:R-:W-:Y:S01]  /*42c0*/  @!P3 IADD3 R164, P0, R170, UR43, RZ ;  /* 0x0000002baaa4bc10 */ /* 0x000fe2000ff1e0ff */
[----:B------:R-:W-:-:S03]  /*42d0*/  IMAD.WIDE.U32 R186, R185, R188, R186 ;  /* 0x000000bcb9ba7225 */ /* 0x000fc600078e00ba */
[----:B------:R-:W-:Y:S02]  /*42e0*/  @!P3 IADD3.X R165, R171, UR42, RZ, P0, !PT ;  /* 0x0000002aaba5bc10 */ /* 0x000fe400087fe4ff */
[----:B------:R-:W-:Y:S02]  /*42f0*/  ISETP.GE.AND P5, PT, R3, 0x181, PT ;  /* 0x000001810300780c */ /* 0x000fe40003fa6270 */
[----:B-1----:R-:W-:-:S05]  /*4300*/  @!P3 PRMT R163, R22, 0x8880, RZ ;  /* 0x0000888016a3b816 */ /* 0x002fca00000000ff */
[----:B------:R-:W-:-:S04]  /*4310*/  @!P3 IMAD R190, R163, R184, RZ ;  /* 0x000000b8a3beb224 */ /* 0x000fc800078e02ff */
[----:B------:R-:W-:-:S05]  /*4320*/  @!P3 IMAD R167, R167, R23, R190 ;  /* 0x00000017a7a7b224 */ /* 0x000fca00078e02be */
[----:B------:R1:W-:Y:S01]  /*4330*/  @!P3 STG.E.U8 desc[UR48][R164.64+0x9], R167 ;  /* 0x000009a7a400b986 */ /* 0x0003e2000c101130 */
[----:B------:R-:W-:-:S04]  /*4340*/  IADD3 R20, P3, R186, R20, RZ ;  /* 0x00000014ba147210 */ /* 0x000fc80007f7e0ff */
[----:B------:R-:W-:Y:S02]  /*4350*/  IADD3.X R21, R21, R187, R196, P3, !PT ;  /* 0x000000bb15157210 */ /* 0x000fe40001ffe4c4 */
[----:B------:R-:W-:-:S13]  /*4360*/  ISETP.LT.OR P3, PT, R0, 0x11, !P6 ;  /* 0x000000110000780c */ /* 0x000fda0007761670 */
[----:B------:R-:W-:-:S04]  /*4370*/  @!P3 IADD3 R162, P4, R12, UR43, RZ ;  /* 0x0000002b0ca2bc10 */ /* 0x000fc8000ff9e0ff */
[----:B------:R-:W-:Y:S02]  /*4380*/  @!P3 IADD3.X R163, R13, UR42, RZ, P4, !PT ;  /* 0x0000002a0da3bc10 */ /* 0x000fe4000a7fe4ff */
[----:B------:R-:W-:-:S13]  /*4390*/  ISETP.LT.OR P4, PT, R0, 0x1, !P5 ;  /* 0x000000010000780c */ /* 0x000fda0006f81670 */
[----:B------:R-:W3:Y:S01]  /*43a0*/  @!P4 LDG.E.U8 R22, desc[UR48][R20.64] ;  /* 0x000000301416c981 */ /* 0x000ee2000c1e1100 */
[----:B--2---:R-:W-:Y:S01]  /*43b0*/  IMAD.U32 R161, RZ, RZ, UR10 ;  /* 0x0000000affa17e24 */ /* 0x004fe2000f8e00ff */
[----:B------:R-:W-:Y:S01]  /*43c0*/  UIMAD UR4, UR11, 0x180, URZ ;  /* 0x000001800b0478a4 */ /* 0x000fe2000f8e023f */
[----:B---3--:R-:W-:-:S05]  /*43d0*/  @!P4 PRMT R160, R22, 0x8880, RZ ;  /* 0x0000888016a0c816 */ /* 0x008fca00000000ff */
[----:B-1----:R-:W-:Y:S02]  /*43e0*/  @!P4 IMAD.MOV.U32 R165, RZ, RZ, R160 ;  /* 0x000000ffffa5c224 */ /* 0x002fe400078e00a0 */
[----:B------:R-:W-:-:S04]  /*43f0*/  IMAD.WIDE.U32 R160, R161, 0x180, R12 ;  /* 0x00000180a1a07825 */ /* 0x000fc800078e000c */
[----:B------:R-:W-:Y:S02]  /*4400*/  @!P4 IMAD R190, R165, R184, RZ ;  /* 0x000000b8a5bec224 */ /* 0x000fe400078e02ff */
[----:B------:R-:W-:Y:S02]  /*4410*/  VIADD R165, R161, UR4 ;  /* 0x00000004a1a57c36 */ /* 0x000fe40008000000 */
[----:B------:R-:W-:Y:S02]  /*4420*/  @!P4 IMAD R167, R152, R23, R190 ;  /* 0x0000001798a7c224 */ /* 0x000fe400078e02be */
[----:B------:R-:W-:-:S05]  /*4430*/  @!P4 IMAD.MOV.U32 R164, RZ, RZ, R160 ;  /* 0x000000ffffa4c224 */ /* 0x000fca00078e00a0 */
[----:B------:R1:W-:Y:S01]  /*4440*/  @!P4 STG.E.U8 desc[UR48][R164.64], R167 ;  /* 0x000000a7a400c986 */ /* 0x0003e2000c101130 */
[----:B------:R-:W-:-:S13]  /*4450*/  ISETP.LT.OR P4, PT, R0, 0x2, !P5 ;  /* 0x000000020000780c */ /* 0x000fda0006f81670 */
[----:B------:R-:W2:Y:S01]  /*4460*/  @!P4 LDG.E.U8 R22, desc[UR48][R20.64+0x1] ;  /* 0x000001301416c981 */ /* 0x000ea2000c1e1100 */
[----:B------:R-:W-:Y:S01]  /*4470*/  ISETP.LT.OR P0, PT, R0, 0x12, !P6 ;  /* 0x000000120000780c */ /* 0x000fe20007701670 */
[----:B-1----:R-:W-:Y:S01]  /*4480*/  @!P4 IMAD.MOV.U32 R164, RZ, RZ, R160 ;  /* 0x000000ffffa4c224 */ /* 0x002fe200078e00a0 */
[----:B------:R-:W-:Y:S02]  /*4490*/  ISETP.GE.AND P2, PT, R3, 0x189, PT ;  /* 0x000001890300780c */ /* 0x000fe40003f46270 */
[----:B--2---:R-:W-:-:S05]  /*44a0*/  @!P4 PRMT R173, R22, 0x8880, RZ ;  /* 0x0000888016adc816 */ /* 0x004fca00000000ff */
[----:B------:R-:W-:-:S04]  /*44b0*/  @!P4 IMAD R190, R173, R184, RZ ;  /* 0x000000b8adbec224 */ /* 0x000fc800078e02ff */
[----:B------:R-:W-:-:S05]  /*44c0*/  @!P4 IMAD R173, R153, R23, R190 ;  /* 0x0000001799adc224 */ /* 0x000fca00078e02be */
[----:B------:R1:W-:Y:S01]  /*44d0*/  @!P4 STG.E.U8 desc[UR48][R164.64+0x1], R173 ;  /* 0x000001ada400c986 */ /* 0x0003e2000c101130 */
[----:B------:R-:W-:-:S04]  /*44e0*/  @!P0 IADD3 R152, P4, R12, UR43, RZ ;  /* 0x0000002b0c988c10 */ /* 0x000fc8000ff9e0ff */
[----:B------:R-:W-:Y:S02]  /*44f0*/  @!P0 IADD3.X R153, R13, UR42, RZ, P4, !PT ;  /* 0x0000002a0d998c10 */ /* 0x000fe4000a7fe4ff */
[----:B------:R-:W-:-:S13]  /*4500*/  ISETP.LT.OR P4, PT, R0, 0x1, !P2 ;  /* 0x000000010000780c */ /* 0x000fda0005781670 */
[----:B------:R-:W2:Y:S01]  /*4510*/  @!P4 LDG.E.U8 R22, desc[UR48][R14.64] ;  /* 0x000000300e16c981 */ /* 0x000ea2000c1e1100 */
[----:B------:R-:W-:Y:S02]  /*4520*/  P2R R174, PR, RZ, 0x2 ;  /* 0x00000002ffae7803 */ /* 0x000fe40000000000 */
[----:B------:R-:W-:-:S04]  /*4530*/  @!P4 IADD3 R166, P1, R160, UR43, RZ ;  /* 0x0000002ba0a6cc10 */ /* 0x000fc8000ff3e0ff */
[----:B------:R-:W-:Y:S02]  /*4540*/  @!P4 IADD3.X R167, R165, UR42, RZ, P1, !PT ;  /* 0x0000002aa5a7cc10 */ /* 0x000fe40008ffe4ff */
[----:B--2---:R-:W-:-:S05]  /*4550*/  @!P4 PRMT R175, R22, 0x8880, RZ ;  /* 0x0000888016afc816 */ /* 0x004fca00000000ff */
[----:B------:R-:W-:-:S04]  /*4560*/  @!P4 IMAD R190, R175, R184, RZ ;  /* 0x000000b8afbec224 */ /* 0x000fc800078e02ff */
[----:B------:R-:W-:-:S05]  /*4570*/  @!P4 IMAD R175, R154, R23, R190 ;  /* 0x000000179aafc224 */ /* 0x000fca00078e02be */
[----:B------:R-:W-:Y:S01]  /*4580*/  @!P4 STG.E.U8 desc[UR48][R166.64], R175 ;  /* 0x000000afa600c986 */ /* 0x000fe2000c101130 */
[----:B------:R-:W-:-:S13]  /*4590*/  ISETP.LT.OR P4, PT, R0, 0x2, !P2 ;  /* 0x000000020000780c */ /* 0x000fda0005781670 */
[----:B------:R-:W2:Y:S01]  /*45a0*/  @!P4 LDG.E.U8 R22, desc[UR48][R14.64+0x1] ;  /* 0x000001300e16c981 */ /* 0x000ea2000c1e1100 */
[----:B------:R-:W-:-:S04]  /*45b0*/  @!P4 IADD3 R172, P1, R160, UR43, RZ ;  /* 0x0000002ba0accc10 */ /* 0x000fc8000ff3e0ff */
[----:B-1----:R-:W-:Y:S02]  /*45c0*/  @!P4 IADD3.X R173, R165, UR42, RZ, P1, !PT ;  /* 0x0000002aa5adcc10 */ /* 0x002fe40008ffe4ff */
        /* <DEDUP_REMOVED lines=14> */
[----:B-1----:R-:W-:Y:S02]  /*46b0*/  @!P4 IMAD.MOV.U32 R154, RZ, RZ, R160 ;  /* 0x000000ffff9ac224 */ /* 0x002fe400078e00a0 */
[----:B------:R-:W-:Y:S01]  /*46c0*/  @!P4 IMAD.MOV.U32 R155, RZ, RZ, R165 ;  /* 0x000000ffff9bc224 */ /* 0x000fe200078e00a5 */
[----:B--2---:R-:W-:-:S05]  /*46d0*/  @!P4 PRMT R173, R22, 0x8880, RZ ;  /* 0x0000888016adc816 */ /* 0x004fca00000000ff */
[----:B------:R-:W-:-:S04]  /*46e0*/  @!P4 IMAD R190, R173, R184, RZ ;  /* 0x000000b8adbec224 */ /* 0x000fc800078e02ff */
[----:B------:R-:W-:-:S05]  /*46f0*/  @!P4 IMAD R173, R157, R23, R190 ;  /* 0x000000179dadc224 */ /* 0x000fca00078e02be */
[----:B------:R1:W-:Y:S01]  /*4700*/  @!P4 STG.E.U8 desc[UR48][R154.64+0x9], R173 ;  /* 0x000009ad9a00c986 */ /* 0x0003e2000c101130 */
[----:B------:R-:W-:-:S13]  /*4710*/  ISETP.LT.OR P4, PT, R0, 0x9, !P2 ;  /* 0x000000090000780c */ /* 0x000fda0005781670 */
[----:B------:R-:W2:Y:S01]  /*4720*/  @!P4 LDG.E.U8 R22, desc[UR48][R14.64+0x8] ;  /* 0x000008300e16c981 */ /* 0x000ea2000c1e1100 */
[----:B------:R-:W-:-:S04]  /*4730*/  @!P4 IADD3 R156, P5, R160, UR43, RZ ;  /* 0x0000002ba09ccc10 */ /* 0x000fc8000ffbe0ff */
[----:B------:R-:W-:Y:S02]  /*4740*/  @!P4 IADD3.X R157, R165, UR42, RZ, P5, !PT ;  /* 0x0000002aa59dcc10 */ /* 0x000fe4000affe4ff */
[----:B--2---:R-:W-:-:S05]  /*4750*/  @!P4 PRMT R167, R22, 0x8880, RZ ;  /* 0x0000888016a7c816 */ /* 0x004fca00000000ff */
[----:B------:R-:W-:-:S04]  /*4760*/  @!P4 IMAD R190, R167, R184, RZ ;  /* 0x000000b8a7bec224 */ /* 0x000fc800078e02ff */
[----:B------:R-:W-:-:S05]  /*4770*/  @!P4 IMAD R167, R158, R23, R190 ;  /* 0x000000179ea7c224 */ /* 0x000fca00078e02be */
[----:B------:R2:W-:Y:S01]  /*4780*/  @!P4 STG.E.U8 desc[UR48][R156.64+0x8], R167 ;  /* 0x000008a79c00c986 */ /* 0x0005e2000c101130 */
[----:B------:R-:W-:-:S13]  /*4790*/  ISETP.LT.OR P4, PT, R0, 0xa, !P2 ;  /* 0x0000000a0000780c */ /* 0x000fda0005781670 */
[----:B------:R-:W3:Y:S01]  /*47a0*/  @!P4 LDG.E.U8 R22, desc[UR48][R14.64+0x9] ;  /* 0x000009300e16c981 */ /* 0x000ee2000c1e1100 */
[----:B-1----:R-:W-:-:S04]  /*47b0*/  @!P4 IADD3 R154, P2, R160, UR43, RZ ;  /* 0x0000002ba09acc10 */ /* 0x002fc8000ff5e0ff */
[----:B------:R-:W-:Y:S02]  /*47c0*/  @!P4 IADD3.X R155, R165, UR42, RZ, P2, !PT ;  /* 0x0000002aa59bcc10 */ /* 0x000fe400097fe4ff */
[----:B------:R-:W-:Y:S02]  /*47d0*/  ISETP.NE.AND P5, PT, R189, RZ, PT ;  /* 0x000000ffbd00720c */ /* 0x000fe40003fa5270 */
[----:B---3--:R-:W-:-:S05]  /*47e0*/  @!P4 PRMT R165, R22, 0x8880, RZ ;  /* 0x0000888016a5c816 */ /* 0x008fca00000000ff */
[----:B------:R-:W-:-:S04]  /*47f0*/  @!P4 IMAD R190, R165, R184, RZ ;  /* 0x000000b8a5bec224 */ /* 0x000fc800078e02ff */
[----:B------:R-:W-:-:S05]  /*4800*/  @!P4 IMAD R159, R159, R23, R190 ;  /* 0x000000179f9fc224 */ /* 0x000fca00078e02be */
[----:B------:R1:W-:Y:S01]  /*4810*/  @!P4 STG.E.U8 desc[UR48][R154.64+0x9], R159 ;  /* 0x0000099f9a00c986 */ /* 0x0003e2000c101130 */
[----:B------:R-:W-:-:S13]  /*4820*/  ISETP.LT.OR P4, PT, R0, 0x11, !P5 ;  /* 0x000000110000780c */ /* 0x000fda0006f81670 */
[----:B------:R-:W2:Y:S02]  /*4830*/  @!P4 LDG.E.U8 R22, desc[UR48][R4.64+0x10] ;  /* 0x000010300416c981 */ /* 0x000ea4000c1e1100 */
[----:B--2---:R-:W-:-:S05]  /*4840*/  @!P4 PRMT R157, R22, 0x8880, RZ ;  /* 0x00008880169dc816 */ /* 0x004fca00000000ff */
[----:B------:R-:W-:-:S04]  /*4850*/  @!P4 IMAD R190, R157, R184, RZ ;  /* 0x000000b89dbec224 */ /* 0x000fc800078e02ff */
[----:B------:R-:W-:-:S05]  /*4860*/  @!P4 IMAD R157, R144, R23, R190 ;  /* 0x00000017909dc224 */ /* 0x000fca00078e02be */
[----:B------:R2:W-:Y:S01]  /*4870*/  @!P4 STG.E.U8 desc[UR48][R12.64+0x10], R157 ;  /* 0x0000109d0c00c986 */ /* 0x0005e2000c101130 */
[----:B------:R-:W-:-:S13]  /*4880*/  ISETP.LT.OR P4, PT, R0, 0x12, !P5 ;  /* 0x000000120000780c */ /* 0x000fda0006f81670 */
[----:B------:R-:W3:Y:S02]  /*4890*/  @!P4 LDG.E.U8 R22, desc[UR48][R4.64+0x11] ;  /* 0x000011300416c981 */ /* 0x000ee4000c1e1100 */
[----:B---3--:R-:W-:-:S05]  /*48a0*/  @!P4 PRMT R144, R22, 0x8880, RZ ;  /* 0x000088801690c816 */ /* 0x008fca00000000ff */
[----:B-1----:R-:W-:-:S04]  /*48b0*/  @!P4 IMAD.MOV.U32 R155, RZ, RZ, R144 ;  /* 0x000000ffff9bc224 */ /* 0x002fc800078e0090 */
[----:B------:R-:W-:-:S04]  /*48c0*/  @!P4 IMAD R190, R155, R184, RZ ;  /* 0x000000b89bbec224 */ /* 0x000fc800078e02ff */
[----:B------:R-:W-:-:S05]  /*48d0*/  @!P4 IMAD R155, R145, R23, R190 ;  /* 0x00000017919bc224 */ /* 0x000fca00078e02be */
[----:B------:R-:W-:Y:S04]  /*48e0*/  @!P4 STG.E.U8 desc[UR48][R12.64+0x11], R155 ;  /* 0x0000119b0c00c986 */ /* 0x000fe8000c101130 */
[----:B------:R-:W2:Y:S02]  /*48f0*/  @!P3 LDG.E.U8 R22, desc[UR48][R6.64+0x10] ;  /* 0x000010300616b981 */ /* 0x000ea4000c1e1100 */
[----:B--2---:R-:W-:-:S05]  /*4900*/  @!P3 PRMT R157, R22, 0x8880, RZ ;  /* 0x00008880169db816 */ /* 0x004fca00000000ff */
[----:B------:R-:W-:-:S04]  /*4910*/  @!P3 IMAD R190, R157, R184, RZ ;  /* 0x000000b89dbeb224 */ /* 0x000fc800078e02ff */
[----:B------:R-:W-:-:S05]  /*4920*/  @!P3 IMAD R157, R146, R23, R190 ;  /* 0x00000017929db224 */ /* 0x000fca00078e02be */
[----:B------:R1:W-:Y:S04]  /*4930*/  @!P3 STG.E.U8 desc[UR48][R162.64+0x10], R157 ;  /* 0x0000109da200b986 */ /* 0x0003e8000c101130 */
[----:B------:R-:W2:Y:S02]  /*4940*/  @!P0 LDG.E.U8 R22, desc[UR48][R6.64+0x11] ;  /* 0x0000113006168981 */ /* 0x000ea4000c1e1100 */
[----:B--2---:R-:W-:-:S05]  /*4950*/  @!P0 PRMT R159, R22, 0x8880, RZ ;  /* 0x00008880169f8816 */ /* 0x004fca00000000ff */
[----:B------:R-:W-:-:S04]  /*4960*/  @!P0 IMAD R190, R159, R184, RZ ;  /* 0x000000b89fbe8224 */ /* 0x000fc800078e02ff */
[----:B------:R-:W-:-:S05]  /*4970*/  @!P0 IMAD R147, R147, R23, R190 ;  /* 0x0000001793938224 */ /* 0x000fca00078e02be */
[----:B------:R2:W-:Y:S01]  /*4980*/  @!P0 STG.E.U8 desc[UR48][R152.64+0x11], R147 ;  /* 0x0000119398008986 */ /* 0x0005e2000c101130 */
[----:B------:R-:W-:-:S13]  /*4990*/  ISETP.LT.OR P0, PT, R0, 0x19, !P5 ;  /* 0x000000190000780c */ /* 0x000fda0006f01670 */
[----:B------:R-:W1:Y:S02]  /*49a0*/  @!P0 LDG.E.U8 R22, desc[UR48][R4.64+0x18] ;  /* 0x0000183004168981 */ /* 0x000e64000c1e1100 */
[----:B-1----:R-:W-:-:S05]  /*49b0*/  @!P0 PRMT R157, R22, 0x8880, RZ ;  /* 0x00008880169d8816 */ /* 0x002fca00000000ff */
[----:B------:R-:W-:-:S04]  /*49c0*/  @!P0 IMAD R190, R157, R184, RZ ;  /* 0x000000b89dbe8224 */ /* 0x000fc800078e02ff */
[----:B------:R-:W-:-:S05]  /*49d0*/  @!P0 IMAD R157, R148, R23, R190 ;  /* 0x00000017949d8224 */ /* 0x000fca00078e02be */
[----:B------:R1:W-:Y:S01]  /*49e0*/  @!P0 STG.E.U8 desc[UR48][R12.64+0x18], R157 ;  /* 0x0000189d0c008986 */ /* 0x0003e2000c101130 */
[----:B------:R-:W-:-:S13]  /*49f0*/  ISETP.LT.OR P0, PT, R0, 0x1a, !P5 ;  /* 0x0000001a0000780c */ /* 0x000fda0006f01670 */
[----:B------:R-:W3:Y:S01]  /*4a00*/  @!P0 LDG.E.U8 R22, desc[UR48][R4.64+0x19] ;  /* 0x0000193004168981 */ /* 0x000ee2000c1e1100 */
[----:B------:R-:W-:Y:S02]  /*4a10*/  ISETP.LT.OR P4, PT, R0, 0x19, !P6 ;  /* 0x000000190000780c */ /* 0x000fe40007781670 */
[----:B---3--:R-:W-:-:S05]  /*4a20*/  @!P0 PRMT R146, R22, 0x8880, RZ ;  /* 0x0000888016928816 */ /* 0x008fca00000000ff */
[----:B--2---:R-:W-:-:S04]  /*4a30*/  @!P0 IMAD.MOV.U32 R147, RZ, RZ, R146 ;  /* 0x000000ffff938224 */ /* 0x004fc800078e0092 */
[----:B------:R-:W-:-:S04]  /*4a40*/  @!P0 IMAD R190, R147, R184, RZ ;  /* 0x000000b893be8224 */ /* 0x000fc800078e02ff */
[----:B------:R-:W-:-:S05]  /*4a50*/  @!P0 IMAD R149, R149, R23, R190 ;  /* 0x0000001795958224 */ /* 0x000fca00078e02be */
[----:B------:R-:W-:Y:S04]  /*4a60*/  @!P0 STG.E.U8 desc[UR48][R12.64+0x19], R149 ;  /* 0x000019950c008986 */ /* 0x000fe8000c101130 */
        /* <DEDUP_REMOVED lines=9> */
[----:B------:R-:W-:Y:S02]  /*4b00*/  ISETP.LT.OR P0, PT, R0, 0x21, !P6 ;  /* 0x000000210000780c */ /* 0x000fe40007701670 */
[----:B------:R-:W-:-:S04]  /*4b10*/  @!P3 IADD3 R154, P2, R12, UR43, RZ ;  /* 0x0000002b0c9abc10 */ /* 0x000fc8000ff5e0ff */
[----:B------:R-:W-:-:S07]  /*4b20*/  @!P3 IADD3.X R155, R13, UR42, RZ, P2, !PT ;  /* 0x0000002a0d9bbc10 */ /* 0x000fce00097fe4ff */
[----:B------:R-:W-:-:S04]  /*4b30*/  @!P0 IADD3 R146, P2, R12, UR43, RZ ;  /* 0x0000002b0c928c10 */ /* 0x000fc8000ff5e0ff */
[----:B------:R-:W-:Y:S02]  /*4b40*/  @!P0 IADD3.X R147, R13, UR42, RZ, P2, !PT ;  /* 0x0000002a0d938c10 */ /* 0x000fe400097fe4ff */
[----:B------:R-:W-:Y:S02]  /*4b50*/  ISETP.NE.AND P0, PT, R183, RZ, PT ;  /* 0x000000ffb700720c */ /* 0x000fe40003f05270 */
[----:B-1----:R-:W-:-:S05]  /*4b60*/  @!P3 PRMT R157, R22, 0x8880, RZ ;  /* 0x00008880169db816 */ /* 0x002fca00000000ff */
[----:B------:R-:W-:-:S04]  /*4b70*/  @!P3 IMAD R190, R157, R184, RZ ;  /* 0x000000b89dbeb224 */ /* 0x000fc800078e02ff */
[----:B------:R-:W-:-:S05]  /*4b80*/  @!P3 IMAD R151, R151, R23, R190 ;  /* 0x000000179797b224 */ /* 0x000fca00078e02be */
[----:B------:R1:W-:Y:S01]  /*4b90*/  @!P3 STG.E.U8 desc[UR48][R154.64+0x19], R151 ;  /* 0x000019979a00b986 */ /* 0x0003e2000c101130 */
[----:B------:R-:W-:-:S13]  /*4ba0*/  ISETP.LT.OR P3, PT, R0, 0x11, !P0 ;  /* 0x000000110000780c */ /* 0x000fda0004761670 */
[----:B------:R-:W3:Y:S01]  /*4bb0*/  @!P3 LDG.E.U8 R22, desc[UR48][R176.64+0x10] ;  /* 0x00001030b016b981 */ /* 0x000ee2000c1e1100 */
[----:B--2---:R-:W-:Y:S01]  /*4bc0*/  IMAD.MOV.U32 R144, RZ, RZ, R178 ;  /* 0x000000ffff907224 */ /* 0x004fe200078e00b2 */
[----:B---3--:R-:W-:-:S05]  /*4bd0*/  @!P3 PRMT R145, R22, 0x8880, RZ ;  /* 0x000088801691b816 */ /* 0x008fca00000000ff */
[----:B------:R-:W-:Y:S02]  /*4be0*/  @!P3 IMAD R190, R145, R184, RZ ;  /* 0x000000b891beb224 */ /* 0x000fe400078e02ff */
[----:B------:R-:W-:Y:S02]  /*4bf0*/  IMAD.MOV.U32 R145, RZ, RZ, R179 ;  /* 0x000000ffff917224 */ /* 0x000fe400078e00b3 */
[----:B------:R-:W-:-:S05]  /*4c00*/  @!P3 IMAD R153, R136, R23, R190 ;  /* 0x000000178899b224 */ /* 0x000fca00078e02be */
[----:B------:R2:W-:Y:S01]  /*4c10*/  @!P3 STG.E.U8 desc[UR48][R144.64+0x10], R153 ;  /* 0x000010999000b986 */ /* 0x0005e2000c101130 */
[----:B------:R-:W-:-:S13]  /*4c20*/  ISETP.LT.OR P3, PT, R0, 0x12, !P0 ;  /* 0x000000120000780c */ /* 0x000fda0004761670 */
[----:B------:R-:W1:Y:S01]  /*4c30*/  @!P3 LDG.E.U8 R22, desc[UR48][R176.64+0x11] ;  /* 0x00001130b016b981 */ /* 0x000e62000c1e1100 */
[----:B------:R-:W-:-:S13]  /*4c40*/  ISETP.LT.OR P2, PT, R0, 0x22, !P6 ;  /* 0x000000220000780c */ /* 0x000fda0007741670 */
        /* <DEDUP_REMOVED lines=17> */
[----:B------:R-:W-:-:S04]  /*4d60*/  @!P3 IADD3 R150, P4, R178, UR43, RZ ;  /* 0x0000002bb296bc10 */ /* 0x000fc8000ff9e0ff */
[----:B-1----:R-:W-:Y:S02]  /*4d70*/  @!P3 IADD3.X R151, R179, UR42, RZ, P4, !PT ;  /* 0x0000002ab397bc10 */ /* 0x002fe4000a7fe4ff */
        /* <DEDUP_REMOVED lines=9> */
[----:B------:R-:W-:Y:S01]  /*4e10*/  @!P3 STG.E.U8 desc[UR48][R144.64+0x18], R153 ;  /* 0x000018999000b986 */ /* 0x000fe2000c101130 */
[----:B------:R-:W-:-:S13]  /*4e20*/  ISETP.LT.OR P3, PT, R0, 0x1a, !P0 ;  /* 0x0000001a0000780c */ /* 0x000fda0004761670 */
[----:B------:R-:W2:Y:S02]  /*4e30*/  @!P3 LDG.E.U8 R22, desc[UR48][R176.64+0x19] ;  /* 0x00001930b016b981 */ /* 0x000ea4000c1e1100 */
[----:B--2---:R-:W-:-:S05]  /*4e40*/  @!P3 PRMT R137, R22, 0x8880, RZ ;  /* 0x000088801689b816 */ /* 0x004fca00000000ff */
[----:B------:R-:W-:-:S04]  /*4e50*/  @!P3 IMAD R190, R137, R184, RZ ;  /* 0x000000b889beb224 */ /* 0x000fc800078e02ff */
[----:B------:R-:W-:-:S05]  /*4e60*/  @!P3 IMAD R141, R141, R23, R190 ;  /* 0x000000178d8db224 */ /* 0x000fca00078e02be */
[----:B------:R2:W-:Y:S01]  /*4e70*/  @!P3 STG.E.U8 desc[UR48][R144.64+0x19], R141 ;  /* 0x0000198d9000b986 */ /* 0x0005e2000c101130 */
[----:B------:R-:W-:-:S13]  /*4e80*/  ISETP.LT.OR P3, PT, R0, 0x19, !P2 ;  /* 0x000000190000780c */ /* 0x000fda0005761670 */
[----:B------:R-:W1:Y:S01]  /*4e90*/  @!P3 LDG.E.U8 R22, desc[UR48][R8.64+0x18] ;  /* 0x000018300816b981 */ /* 0x000e62000c1e1100 */
[----:B------:R-:W-:-:S04]  /*4ea0*/  @!P3 IADD3 R136, P4, R178, UR43, RZ ;  /* 0x0000002bb288bc10 */ /* 0x000fc8000ff9e0ff */
[----:B------:R-:W-:Y:S02]  /*4eb0*/  @!P3 IADD3.X R137, R179, UR42, RZ, P4, !PT ;  /* 0x0000002ab389bc10 */ /* 0x000fe4000a7fe4ff */
[----:B-1----:R-:W-:-:S05]  /*4ec0*/  @!P3 PRMT R139, R22, 0x8880, RZ ;  /* 0x00008880168bb816 */ /* 0x002fca00000000ff */
[----:B------:R-:W-:-:S04]  /*4ed0*/  @!P3 IMAD R190, R139, R184, RZ ;  /* 0x000000b88bbeb224 */ /* 0x000fc800078e02ff */
[----:B------:R-:W-:-:S05]  /*4ee0*/  @!P3 IMAD R151, R142, R23, R190 ;  /* 0x000000178e97b224 */ /* 0x000fca00078e02be */
[----:B------:R1:W-:Y:S01]  /*4ef0*/  @!P3 STG.E.U8 desc[UR48][R136.64+0x18], R151 ;  /* 0x000018978800b986 */ /* 0x0003e2000c101130 */
[----:B------:R-:W-:-:S13]  /*4f00*/  ISETP.LT.OR P3, PT, R0, 0x1a, !P2 ;  /* 0x0000001a0000780c */ /* 0x000fda0005761670 */
[----:B------:R-:W2:Y:S01]  /*4f10*/  @!P3 LDG.E.U8 R22, desc[UR48][R8.64+0x19] ;  /* 0x000019300816b981 */ /* 0x000ea2000c1e1100 */
[----:B------:R-:W-:Y:S02]  /*4f20*/  @!P3 IADD3 R138, P4, R178, UR43, RZ ;  /* 0x0000002bb28abc10 */ /* 0x000fe4000ff9e0ff */
[----:B------:R-:W-:Y:S02]  /*4f30*/  ISETP.NE.AND P1, PT, R174, RZ, PT ;  /* 0x000000ffae00720c */ /* 0x000fe40003f25270 */
[----:B------:R-:W-:Y:S02]  /*4f40*/  @!P3 IADD3.X R139, R179, UR42, RZ, P4, !PT ;  /* 0x0000002ab38bbc10 */ /* 0x000fe4000a7fe4ff */
[----:B--2---:R-:W-:-:S05]  /*4f50*/  @!P3 PRMT R141, R22, 0x8880, RZ ;  /* 0x00008880168db816 */ /* 0x004fca00000000ff */
[----:B------:R-:W-:-:S04]  /*4f60*/  @!P3 IMAD R190, R141, R184, RZ ;  /* 0x000000b88dbeb224 */ /* 0x000fc800078e02ff */
[----:B------:R-:W-:-:S05]  /*4f70*/  @!P3 IMAD R143, R143, R23, R190 ;  /* 0x000000178f8fb224 */ /* 0x000fca00078e02be */
[----:B------:R2:W-:Y:S01]  /*4f80*/  @!P3 STG.E.U8 desc[UR48][R138.64+0x19], R143 ;  /* 0x0000198f8a00b986 */ /* 0x0005e2000c101130 */
[----:B------:R-:W-:-:S13]  /*4f90*/  ISETP.LT.OR P3, PT, R0, 0x11, !P1 ;  /* 0x000000110000780c */ /* 0x000fda0004f61670 */
[----:B------:R-:W3:Y:S01]  /*4fa0*/  @!P3 LDG.E.U8 R22, desc[UR48][R168.64+0x10] ;  /* 0x00001030a816b981 */ /* 0x000ee2000c1e1100 */
[----:B-1----:R-:W-:Y:S01]  /*4fb0*/  @!P3 IMAD.MOV.U32 R136, RZ, RZ, R170 ;  /* 0x000000ffff88b224 */ /* 0x002fe200078e00aa */
[----:B---3--:R-:W-:-:S05]  /*4fc0*/  @!P3 PRMT R137, R22, 0x8880, RZ ;  /* 0x000088801689b816 */ /* 0x008fca00000000ff */
[----:B------:R-:W-:Y:S02]  /*4fd0*/  @!P3 IMAD R190, R137, R184, RZ ;  /* 0x000000b889beb224 */ /* 0x000fe400078e02ff */
[----:B------:R-:W-:Y:S02]  /*4fe0*/  @!P3 IMAD.MOV.U32 R137, RZ, RZ, R171 ;  /* 0x000000ffff89b224 */ /* 0x000fe400078e00ab */
[----:B------:R-:W-:-:S05]  /*4ff0*/  @!P3 IMAD R141, R128, R23, R190 ;  /* 0x00000017808db224 */ /* 0x000fca00078e02be */
[----:B------:R1:W-:Y:S01]  /*5000*/  @!P3 STG.E.U8 desc[UR48][R136.64+0x10], R141 ;  /* 0x0000108d8800b986 */ /* 0x0003e2000c101130 */
[----:B------:R-:W-:-:S13]  /*5010*/  ISETP.LT.OR P3, PT, R0, 0x12, !P1 ;  /* 0x000000120000780c */ /* 0x000fda0004f61670 */
[----:B------:R-:W2:Y:S01]  /*5020*/  @!P3 LDG.E.U8 R22, desc[UR48][R168.64+0x11] ;  /* 0x00001130a816b981 */ /* 0x000ea2000c1e1100 */
[----:B------:R-:W-:Y:S01]  /*5030*/  @!P3 IMAD.MOV.U32 R128, RZ, RZ, R170 ;  /* 0x000000ffff80b224 */ /* 0x000fe200078e00aa */
[----:B------:R-:W-:Y:S02]  /*5040*/  P2R R140, PR, RZ, 0x1 ;  /* 0x00000001ff8c7803 */ /* 0x000fe40000000000 */
[----:B------:R-:W-:Y:S02]  /*5050*/  ISETP.GE.AND P0, PT, R3, 0x109, PT ;  /* 0x000001090300780c */ /* 0x000fe40003f06270 */
[----:B--2---:R-:W-:-:S05]  /*5060*/  @!P3 PRMT R139, R22, 0x8880, RZ ;  /* 0x00008880168bb816 */ /* 0x004fca00000000ff */
[----:B------:R-:W-:-:S04]  /*5070*/  @!P3 IMAD R190, R139, R184, RZ ;  /* 0x000000b88bbeb224 */ /* 0x000fc800078e02ff */
[----:B------:R-:W-:Y:S02]  /*5080*/  @!P3 IMAD R143, R129, R23, R190 ;  /* 0x00000017818fb224 */ /* 0x000fe400078e02be */
[----:B------:R-:W-:-:S05]  /*5090*/  @!P3 IMAD.MOV.U32 R129, RZ, RZ, R171 ;  /* 0x000000ffff81b224 */ /* 0x000fca00078e00ab */
        /* <DEDUP_REMOVED lines=8> */
[----:B------:R-:W-:Y:S01]  /*5120*/  @!P3 STG.E.U8 desc[UR48][R138.64+0x10], R137 ;  /* 0x000010898a00b986 */ /* 0x000fe2000c101130 */
[----:B------:R-:W-:-:S13]  /*5130*/  ISETP.LT.OR P3, PT, R0, 0x12, !P0 ;  /* 0x000000120000780c */ /* 0x000fda0004761670 */
[----:B------:R-:W3:Y:S01]  /*5140*/  @!P3 LDG.E.U8 R22, desc[UR48][R10.64+0x11] ;  /* 0x000011300a16b981 */ /* 0x000ee2000c1e1100 */
[----:B--2---:R-:W-:-:S04]  /*5150*/  @!P3 IADD3 R128, P4, R170, UR43, RZ ;  /* 0x0000002baa80bc10 */ /* 0x004fc8000ff9e0ff */
[----:B------:R-:W-:Y:S02]  /*5160*/  @!P3 IADD3.X R129, R171, UR42, RZ, P4, !PT ;  /* 0x0000002aab81bc10 */ /* 0x000fe4000a7fe4ff */
[----:B---3--:R-:W-:-:S05]  /*5170*/  @!P3 PRMT R141, R22, 0x8880, RZ ;  /* 0x00008880168db816 */ /* 0x008fca00000000ff */
        /* <DEDUP_REMOVED lines=29> */
[----:B------:R-:W-:Y:S02]  /*5350*/  @!P3 IADD3 R132, P4, R170, UR43, RZ ;  /* 0x0000002baa84bc10 */ /* 0x000fe4000ff9e0ff */
[----:B------:R-:W-:Y:S02]  /*5360*/  P2R R142, PR, RZ, 0x4 ;  /* 0x00000004ff8e7803 */ /* 0x000fe40000000000 */
[----:B-1----:R-:W-:Y:S02]  /*5370*/  @!P3 IADD3.X R133, R171, UR42, RZ, P4, !PT ;  /* 0x0000002aab85bc10 */ /* 0x002fe4000a7fe4ff */
[----:B------:R-:W-:Y:S02]  /*5380*/  ISETP.GE.AND P2, PT, R3, 0x181, PT ;  /* 0x000001810300780c */ /* 0x000fe40003f46270 */
[----:B---3--:R-:W-:-:S05]  /*5390*/  @!P3 PRMT R129, R22, 0x8880, RZ ;  /* 0x000088801681b816 */ /* 0x008fca00000000ff */
[----:B------:R-:W-:-:S04]  /*53a0*/  @!P3 IMAD R190, R129, R184, RZ ;  /* 0x000000b881beb224 */ /* 0x000fc800078e02ff */
[----:B------:R-:W-:-:S05]  /*53b0*/  @!P3 IMAD R135, R135, R23, R190 ;  /* 0x000000178787b224 */ /* 0x000fca00078e02be */
[----:B------:R-:W-:Y:S01]  /*53c0*/  @!P3 STG.E.U8 desc[UR48][R132.64+0x19], R135 ;  /* 0x000019878400b986 */ /* 0x000fe2000c101130 */
[----:B------:R-:W-:-:S13]  /*53d0*/  ISETP.LT.OR P3, PT, R0, 0x11, !P2 ;  /* 0x000000110000780c */ /* 0x000fda0005761670 */
[----:B------:R-:W3:Y:S01]  /*53e0*/  @!P3 LDG.E.U8 R22, desc[UR48][R20.64+0x10] ;  /* 0x000010301416b981 */ /* 0x000ee2000c1e1100 */
[----:B------:R-:W-:Y:S01]  /*53f0*/  @!P3 IMAD.MOV.U32 R128, RZ, RZ, R160 ;  /* 0x000000ffff80b224 */ /* 0x000fe200078e00a0 */
[----:B---3--:R-:W-:-:S05]  /*5400*/  @!P3 PRMT R129, R22, 0x8880, RZ ;  /* 0x000088801681b816 */ /* 0x008fca00000000ff */
[----:B------:R-:W-:Y:S02]  /*5410*/  @!P3 IMAD R190, R129, R184, RZ ;  /* 0x000000b881beb224 */ /* 0x000fe400078e02ff */
[----:B------:R-:W-:Y:S02]  /*5420*/  VIADD R129, R161, UR4 ;  /* 0x00000004a1817c36 */ /* 0x000fe40008000000 */
[----:B--2---:R-:W-:-:S05]  /*5430*/  @!P3 IMAD R131, R120, R23, R190 ;  /* 0x000000177883b224 */ /* 0x004fca00078e02be */
[----:B------:R1:W-:Y:S01]  /*5440*/  @!P3 STG.E.U8 desc[UR48][R128.64+0x10], R131 ;  /* 0x000010838000b986 */ /* 0x0003e2000c101130 */
[----:B------:R-:W-:-:S13]  /*5450*/  ISETP.LT.OR P3, PT, R0, 0x12, !P2 ;  /* 0x000000120000780c */ /* 0x000fda0005761670 */
[----:B------:R-:W2:Y:S01]  /*5460*/  @!P3 LDG.E.U8 R22, desc[UR48][R20.64+0x11] ;  /* 0x000011301416b981 */ /* 0x000ea2000c1e1100 */
[----:B------:R-:W-:Y:S02]  /*5470*/  @!P3 IMAD.MOV.U32 R130, RZ, RZ, R160 ;  /* 0x000000ffff82b224 */ /* 0x000fe400078e00a0 */
[----:B-1----:R-:W-:Y:S01]  /*5480*/  @!P3 IMAD.MOV.U32 R131, RZ, RZ, R129 ;  /* 0x000000ffff83b224 */ /* 0x002fe200078e0081 */
[----:B------:R-:W-:Y:S02]  /*5490*/  ISETP.GE.AND P0, PT, R3, 0x189, PT ;  /* 0x000001890300780c */ /* 0x000fe40003f06270 */
        /* <DEDUP_REMOVED lines=16> */
[----:B---3--:R-:W-:-:S05]  /*55a0*/  @!P3 PRMT R133, R22, 0x8880, RZ ;  /* 0x000088801685b816 */ /* 0x008fca00000000ff */
[----:B------:R-:W-:-:S04]  /*55b0*/  @!P3 IMAD R190, R133, R184, RZ ;  /* 0x000000b885beb224 */ /* 0x000fc800078e02ff */
[----:B------:R-:W-:-:S05]  /*55c0*/  @!P3 IMAD R123, R123, R23, R190 ;  /* 0x000000177b7bb224 */ /* 0x000fca00078e02be */
[----:B------:R-:W-:Y:S01]  /*55d0*/  @!P3 STG.E.U8 desc[UR48][R130.64+0x11], R123 ;  /* 0x0000117b8200b986 */ /* 0x000fe2000c101130 */
[----:B------:R-:W-:-:S13]  /*55e0*/  ISETP.LT.OR P3, PT, R0, 0x19, !P2 ;  /* 0x000000190000780c */ /* 0x000fda0005761670 */
[----:B------:R-:W3:Y:S01]  /*55f0*/  @!P3 LDG.E.U8 R22, desc[UR48][R20.64+0x18] ;  /* 0x000018301416b981 */ /* 0x000ee2000c1e1100 */
[----:B--2---:R-:W-:Y:S01]  /*5600*/  @!P3 IMAD.MOV.U32 R120, RZ, RZ, R160 ;  /* 0x000000ffff78b224 */ /* 0x004fe200078e00a0 */
[----:B---3--:R-:W-:-:S05]  /*5610*/  @!P3 PRMT R121, R22, 0x8880, RZ ;  /* 0x000088801679b816 */ /* 0x008fca00000000ff */
[----:B------:R-:W-:Y:S02]  /*5620*/  @!P3 IMAD R190, R121, R184, RZ ;  /* 0x000000b879beb224 */ /* 0x000fe400078e02ff */
[----:B------:R-:W-:Y:S02]  /*5630*/  @!P3 IMAD.MOV.U32 R121, RZ, RZ, R129 ;  /* 0x000000ffff79b224 */ /* 0x000fe400078e0081 */
        /* <DEDUP_REMOVED lines=33> */
[----:B------:R-:W3:Y:S01]  /*5850*/  @!P3 LDG.E.U8 R22, desc[UR48][R4.64+0x21] ;  /* 0x000021300416b981 */ /* 0x000ee2000c1e1100 */
[----:B------:R-:W-:Y:S02]  /*5860*/  ISETP.LT.OR P0, PT, R0, 0x21, !P6 ;  /* 0x000000210000780c */ /* 0x000fe40007701670 */
[----:B---3--:R-:W-:-:S05]  /*5870*/  @!P3 PRMT R112, R22, 0x8880, RZ ;  /* 0x000088801670b816 */ /* 0x008fca00000000ff */
[----:B-1----:R-:W-:-:S04]  /*5880*/  @!P3 IMAD.MOV.U32 R121, RZ, RZ, R112 ;  /* 0x000000ffff79b224 */ /* 0x002fc800078e0070 */
        /* <DEDUP_REMOVED lines=15> */
[----:B------:R-:W3:Y:S02]  /*5980*/  @!P0 LDG.E.U8 R22, desc[UR48][R4.64+0x28] ;  /* 0x0000283004168981 */ /* 0x000ee4000c1e1100 */
[----:B---3--:R-:W-:-:S05]  /*5990*/  @!P0 PRMT R113, R22, 0x8880, RZ ;  /* 0x0000888016718816 */ /* 0x008fca00000000ff */
[----:B------:R-:W-:-:S04]  /*59a0*/  @!P0 IMAD R190, R113, R184, RZ ;  /* 0x000000b871be8224 */ /* 0x000fc800078e02ff */
[----:B--2---:R-:W-:-:S05]  /*59b0*/  @!P0 IMAD R125, R116, R23, R190 ;  /* 0x00000017747d8224 */ /* 0x004fca00078e02be */
[----:B------:R2:W-:Y:S01]  /*59c0*/  @!P0 STG.E.U8 desc[UR48][R12.64+0x28], R125 ;  /* 0x0000287d0c008986 */ /* 0x0005e2000c101130 */
[----:B------:R-:W-:-:S13]  /*59d0*/  ISETP.LT.OR P0, PT, R0, 0x2a, !P5 ;  /* 0x0000002a0000780c */ /* 0x000fda0006f01670 */
[----:B------:R-:W3:Y:S01]  /*59e0*/  @!P0 LDG.E.U8 R22, desc[UR48][R4.64+0x29] ;  /* 0x0000293004168981 */ /* 0x000ee2000c1e1100 */
[----:B------:R-:W-:Y:S02]  /*59f0*/  ISETP.LT.OR P4, PT, R0, 0x29, !P6 ;  /* 0x000000290000780c */ /* 0x000fe40007781670 */
[----:B---3--:R-:W-:-:S05]  /*5a00*/  @!P0 PRMT R113, R22, 0x8880, RZ ;  /* 0x0000888016718816 */ /* 0x008fca00000000ff */
[----:B------:R-:W-:-:S04]  /*5a10*/  @!P0 IMAD R190, R113, R184, RZ ;  /* 0x000000b871be8224 */ /* 0x000fc800078e02ff */
[----:B------:R-:W-:-:S05]  /*5a20*/  @!P0 IMAD R117, R117, R23, R190 ;  /* 0x0000001775758224 */ /* 0x000fca00078e02be */
[----:B------:R3:W-:Y:S04]  /*5a30*/  @!P0 STG.E.U8 desc[UR48][R12.64+0x29], R117 ;  /* 0x000029750c008986 */ /* 0x0007e8000c101130 */
[----:B------:R-:W1:Y:S01]  /*5a40*/  @!P4 LDG.E.U8 R22, desc[UR48][R6.64+0x28] ;  /* 0x000028300616c981 */ /* 0x000e62000c1e1100 */
[----:B------:R-:W-:-:S04]  /*5a50*/  @!P4 IADD3 R120, P3, R12, UR43, RZ ;  /* 0x0000002b0c78cc10 */ /* 0x000fc8000ff7e0ff */
[----:B------:R-:W-:Y:S02]  /*5a60*/  @!P4 IADD3.X R121, R13, UR42, RZ, P3, !PT ;  /* 0x0000002a0d79cc10 */ /* 0x000fe40009ffe4ff */
[----:B------:R-:W-:Y:S02]  /*5a70*/  ISETP.LT.OR P3, PT, R0, 0x2a, !P6 ;  /* 0x0000002a0000780c */ /* 0x000fe40007761670 */
[----:B-1----:R-:W-:-:S05]  /*5a80*/  @!P4 PRMT R115, R22, 0x8880, RZ ;  /* 0x000088801673c816 */ /* 0x002fca00000000ff */
[----:B------:R-:W-:-:S04]  /*5a90*/  @!P4 IMAD R190, R115, R184, RZ ;  /* 0x000000b873bec224 */ /* 0x000fc800078e02ff */
[----:B--2---:R-:W-:-:S05]  /*5aa0*/  @!P4 IMAD R125, R118, R23, R190 ;  /* 0x00000017767dc224 */ /* 0x004fca00078e02be */
[----:B------:R-:W-:Y:S04]  /*5ab0*/  @!P4 STG.E.U8 desc[UR48][R120.64+0x28], R125 ;  /* 0x0000287d7800c986 */ /* 0x000fe8000c101130 */
[----:B------:R-:W3:Y:S01]  /*5ac0*/  @!P3 LDG.E.U8 R22, desc[UR48][R6.64+0x29] ;  /* 0x000029300616b981 */ /* 0x000ee2000c1e1100 */
[----:B------:R-:W-:-:S04]  /*5ad0*/  @!P3 IADD3 R122, P2, R12, UR43, RZ ;  /* 0x0000002b0c7abc10 */ /* 0x000fc8000ff5e0ff */
[----:B------:R-:W-:Y:S02]  /*5ae0*/  @!P3 IADD3.X R123, R13, UR42, RZ, P2, !PT ;  /* 0x0000002a0d7bbc10 */ /* 0x000fe400097fe4ff */
[----:B------:R-:W-:-:S13]  /*5af0*/  ISETP.LT.OR P2, PT, R0, 0x31, !P6 ;  /* 0x000000310000780c */ /* 0x000fda0007741670 */
[----:B------:R-:W-:-:S04]  /*5b00*/  @!P2 IADD3 R112, P0, R12, UR43, RZ ;  /* 0x0000002b0c70ac10 */ /* 0x000fc8000ff1e0ff */
[----:B------:R-:W-:Y:S02]  /*5b10*/  @!P2 IADD3.X R113, R13, UR42, RZ, P0, !PT ;  /* 0x0000002a0d71ac10 */ /* 0x000fe400087fe4ff */
[----:B------:R-:W-:-:S13]  /*5b20*/  ISETP.LT.OR P0, PT, R0, 0x32, !P6 ;  /* 0x000000320000780c */ /* 0x000fda0007701670 */
[----:B------:R-:W-:-:S04]  /*5b30*/  @!P0 IADD3 R114, P4, R12, UR43, RZ ;  /* 0x0000002b0c728c10 */ /* 0x000fc8000ff9e0ff */
        /* <DEDUP_REMOVED lines=14> */
[----:B------:R-:W-:Y:S02]  /*5c20*/  ISETP.NE.AND P2, PT, R142, RZ, PT ;  /* 0x000000ff8e00720c */ /* 0x000fe40003f45270 */
[----:B---3--:R-:W-:-:S05]  /*5c30*/  @!P3 PRMT R104, R22, 0x8880, RZ ;  /* 0x000088801668b816 */ /* 0x008fca00000000ff */
[----:B-1----:R-:W-:-:S04]  /*5c40*/  @!P3 IMAD.MOV.U32 R119, RZ, RZ, R104 ;  /* 0x000000ffff77b224 */ /* 0x002fc800078e0068 */
        /* <DEDUP_REMOVED lines=107> */
[----:B-1----:R-:W-:Y:S02]  /*6300*/  @!P3 IADD3 R96, P4, R170, UR43, RZ ;  /* 0x0000002baa60bc10 */ /* 0x002fe4000ff9e0ff */
[----:B------:R-:W-:Y:S02]  /*6310*/  P2R R110, PR, RZ, 0x4 ;  /* 0x00000004ff6e7803 */ /* 0x000fe40000000000 */
[----:B------:R-:W-:Y:S02]  /*6320*/  @!P3 IADD3.X R97, R171, UR42, RZ, P4, !PT ;  /* 0x0000002aab61bc10 */ /* 0x000fe4000a7fe4ff */
[----:B------:R-:W-:Y:S02]  /*6330*/  ISETP.GE.AND P2, PT, R3, 0x181, PT ;  /* 0x000001810300780c */ /* 0x000fe40003f46270 */
        /* <DEDUP_REMOVED lines=14> */
[----:B------:R-:W-:Y:S01]  /*6420*/  @!P3 IMAD.MOV.U32 R88, RZ, RZ, R160 ;  /* 0x000000ffff58b224 */ /* 0x000fe200078e00a0 */
        /* <DEDUP_REMOVED lines=106> */
[----:B------:R-:W-:-:S04]  /*6ad0*/  ISETP.LT.OR P0, PT, R0, 0x42, !P6 ;  /* 0x000000420000780c */ /* 0x000fc80007701670 */
[----:B------:R-:W-:-:S09]  /*6ae0*/  P2R R86, PR, RZ, 0x1 ;  /* 0x00000001ff567803 */ /* 0x000fd20000000000 */
        /* <DEDUP_REMOVED lines=86> */
[----:B------:R-:W-:Y:S02]  /*7050*/  ISETP.GE.AND P4, PT, R3, 0x109, PT ;  /* 0x000001090300780c */ /* 0x000fe40003f86270 */
        /* <DEDUP_REMOVED lines=33> */
[----:B------:R-:W-:Y:S02]  /*7270*/  ISETP.GE.AND P4, PT, R3, 0x109, PT ;  /* 0x000001090300780c */ /* 0x000fe40003f86270 */
[----:B--2---:R-:W-:-:S05]  /*7280*/  @!P3 PRMT R73, R22, 0x8880, RZ ;  /* 0x000088801649b816 */ /* 0x004fca00000000ff */
[----:B------:R-:W-:-:S04]  /*7290*/  @!P3 IMAD R190, R73, R184, RZ ;  /* 0x000000b849beb224 */ /* 0x000fc800078e02ff */
[----:B------:R-:W-:-:S05]  /*72a0*/  @!P3 IMAD R73, R70, R23, R190 ;  /* 0x000000174649b224 */ /* 0x000fca00078e02be */
[----:B------:R-:W-:Y:S01]  /*72b0*/  @!P3 STG.E.U8 desc[UR48][R66.64+0x38], R73 ;  /* 0x000038494200b986 */ /* 0x000fe2000c101130 */
[----:B------:R-:W-:-:S13]  /*72c0*/  ISETP.LT.OR P3, PT, R0, 0x3a, !P4 ;  /* 0x0000003a0000780c */ /* 0x000fda0006761670 */
[----:B------:R-:W2:Y:S01]  /*72d0*/  @!P3 LDG.E.U8 R22, desc[UR48][R10.64+0x39] ;  /* 0x000039300a16b981 */ /* 0x000ea2000c1e1100 */
[----:B-1----:R-:W-:-:S04]  /*72e0*/  @!P3 IADD3 R64, P4, R170, UR43, RZ ;  /* 0x0000002baa40bc10 */ /* 0x002fc8000ff9e0ff */
        /* <DEDUP_REMOVED lines=36> */
[----:B------:R-:W-:Y:S02]  /*7530*/  ISETP.GE.AND P4, PT, R3, 0x181, PT ;  /* 0x000001810300780c */ /* 0x000fe40003f86270 */
        /* <DEDUP_REMOVED lines=50> */
[----:B------:R1:W-:Y:S01]  /*7860*/  @!P3 STG.E.U8 desc[UR48][R12.64+0x41], R49 ;  /* 0x000041310c00b986 */ /* 0x0003e2000c101130 */
[----:B------:R-:W-:-:S13]  /*7870*/  ISETP.LT.OR P3, PT, R0, 0x49, !P6 ;  /* 0x000000490000780c */ /* 0x000fda0007761670 */
[----:B------:R-:W-:-:S04]  /*7880*/  @!P3 IADD3 R56, P4, R12, UR43, RZ ;  /* 0x0000002b0c38bc10 */ /* 0x000fc8000ff9e0ff */
[----:B------:R-:W-:Y:S02]  /*7890*/  @!P3 IADD3.X R57, R13, UR42, RZ, P4, !PT ;  /* 0x0000002a0d39bc10 */ /* 0x000fe4000a7fe4ff */
[----:B------:R-:W-:-:S13]  /*78a0*/  ISETP.LT.OR P4, PT, R0, 0x41, !P6 ;  /* 0x000000410000780c */ /* 0x000fda0007781670 */
[----:B------:R-:W2:Y:S01]  /*78b0*/  @!P4 LDG.E.U8 R22, desc[UR48][R6.64+0x40] ;  /* 0x000040300616c981 */ /* 0x000ea2000c1e1100 */
[----:B------:R-:W-:Y:S02]  /*78c0*/  ISETP.LT.OR P6, PT, R0, 0x4a, !P6 ;  /* 0x0000004a0000780c */ /* 0x000fe400077c1670 */
[----:B--2---:R-:W-:-:S05]  /*78d0*/  @!P4 PRMT R59, R22, 0x8880, RZ ;  /* 0x00008880163bc816 */ /* 0x004fca00000000ff */
[----:B------:R-:W-:-:S04]  /*78e0*/  @!P4 IMAD R190, R59, R184, RZ ;  /* 0x000000b83bbec224 */ /* 0x000fc800078e02ff */
[----:B------:R-:W-:-:S05]  /*78f0*/  @!P4 IMAD R61, R50, R23, R190 ;  /* 0x00000017323dc224 */ /* 0x000fca00078e02be */
[----:B------:R2:W-:Y:S01]  /*7900*/  @!P4 STG.E.U8 desc[UR48][R80.64+0x40], R61 ;  /* 0x0000403d5000c986 */ /* 0x0005e2000c101130 */
[----:B------:R-:W-:-:S04]  /*7910*/  @!P6 IADD3 R58, P4, R12, UR43, RZ ;  /* 0x0000002b0c3aec10 */ /* 0x000fc8000ff9e0ff */
[----:B------:R-:W-:Y:S02]  /*7920*/  @!P6 IADD3.X R59, R13, UR42, RZ, P4, !PT ;  /* 0x0000002a0d3bec10 */ /* 0x000fe4000a7fe4ff */
[----:B------:R-:W-:-:S13]  /*7930*/  ISETP.NE.AND P4, PT, R86, RZ, PT ;  /* 0x000000ff5600720c */ /* 0x000fda0003f85270 */
        /* <DEDUP_REMOVED lines=9> */
[----:B------:R-:W-:-:S04]  /*79d0*/  @!P4 IMAD R190, R49, R184, RZ ;  /* 0x000000b831bec224 */ /* 0x000fc800078e02ff */
[----:B--2---:R-:W-:-:S05]  /*79e0*/  @!P4 IMAD R61, R52, R23, R190 ;  /* 0x00000017343dc224 */ /* 0x004fca00078e02be */
[----:B------:R-:W-:Y:S04]  /*79f0*/  @!P4 STG.E.U8 desc[UR48][R12.64+0x48], R61 ;  /* 0x0000483d0c00c986 */ /* 0x000fe8000c101130 */
[----:B------:R-:W2:Y:S02]  /*7a00*/  @!P5 LDG.E.U8 R22, desc[UR48][R4.64+0x49] ;  /* 0x000049300416d981 */ /* 0x000ea4000c1e1100 */
[----:B--2---:R-:W-:-:S05]  /*7a10*/  @!P5 PRMT R49, R22, 0x8880, RZ ;  /* 0x000088801631d816 */ /* 0x004fca00000000ff */
[----:B------:R-:W-:-:S04]  /*7a20*/  @!P5 IMAD R190, R49, R184, RZ ;  /* 0x000000b831bed224 */ /* 0x000fc800078e02ff */
[----:B------:R-:W-:-:S05]  /*7a30*/  @!P5 IMAD R53, R53, R23, R190 ;  /* 0x000000173535d224 */ /* 0x000fca00078e02be */
[----:B------:R2:W-:Y:S04]  /*7a40*/  @!P5 STG.E.U8 desc[UR48][R12.64+0x49], R53 ;  /* 0x000049350c00d986 */ /* 0x0005e8000c101130 */
[----:B------:R-:W0:Y:S01]  /*7a50*/  @!P3 LDG.E.U8 R22, desc[UR48][R6.64+0x48] ;  /* 0x000048300616b981 */ /* 0x000e22000c1e1100 */
[----:B------:R-:W-:Y:S02]  /*7a60*/  ISETP.LT.OR P4, PT, R0, 0x41, !P2 ;  /* 0x000000410000780c */ /* 0x000fe40005781670 */
[----:B0-----:R-:W-:-:S05]  /*7a70*/  @!P3 PRMT R5, R22, 0x8880, RZ ;  /* 0x000088801605b816 */ /* 0x001fca00000000ff */
[----:B------:R-:W-:-:S04]  /*7a80*/  @!P3 IMAD R190, R5, R184, RZ ;  /* 0x000000b805beb224 */ /* 0x000fc800078e02ff */
[----:B-1----:R-:W-:-:S05]  /*7a90*/  @!P3 IMAD R51, R54, R23, R190 ;  /* 0x000000173633b224 */ /* 0x002fca00078e02be */
[----:B------:R-:W-:Y:S04]  /*7aa0*/  @!P3 STG.E.U8 desc[UR48][R56.64+0x48], R51 ;  /* 0x000048333800b986 */ /* 0x000fe8000c101130 */
[----:B------:R-:W2:Y:S01]  /*7ab0*/  @!P6 LDG.E.U8 R22, desc[UR48][R6.64+0x49] ;  /* 0x000049300616e981 */ /* 0x000ea2000c1e1100 */
[----:B------:R-:W-:Y:S02]  /*7ac0*/  ISETP.LT.OR P3, PT, R0, 0x42, !P2 ;  /* 0x000000420000780c */ /* 0x000fe40005761670 */
[----:B------:R-:W-:-:S04]  /*7ad0*/  @!P4 IADD3 R48, P5, R178, UR43, RZ ;  /* 0x0000002bb230cc10 */ /* 0x000fc8000ffbe0ff */
[----:B------:R-:W-:-:S07]  /*7ae0*/  @!P4 IADD3.X R49, R179, UR42, RZ, P5, !PT ;  /* 0x0000002ab331cc10 */ /* 0x000fce000affe4ff */
[----:B------:R-:W-:-:S04]  /*7af0*/  @!P3 IADD3 R4, P5, R178, UR43, RZ ;  /* 0x0000002bb204bc10 */ /* 0x000fc8000ffbe0ff */
[----:B------:R-:W-:Y:S02]  /*7b00*/  @!P3 IADD3.X R5, R179, UR42, RZ, P5, !PT ;  /* 0x0000002ab305bc10 */ /* 0x000fe4000affe4ff */
[----:B------:R-:W-:Y:S02]  /*7b10*/  ISETP.LT.OR P5, PT, R0, 0x41, !P0 ;  /* 0x000000410000780c */ /* 0x000fe400047a1670 */
        /* <DEDUP_REMOVED lines=14> */
[----:B------:R-:W-:Y:S04]  /*7c00*/  @!P5 STG.E.U8 desc[UR48][R144.64+0x41], R41 ;  /* 0x000041299000d986 */ /* 0x000fe8000c101130 */
[----:B------:R-:W2:Y:S02]  /*7c10*/  @!P4 LDG.E.U8 R22, desc[UR48][R8.64+0x40] ;  /* 0x000040300816c981 */ /* 0x000ea4000c1e1100 */
[----:B--2---:R-:W-:-:S05]  /*7c20*/  @!P4 PRMT R13, R22, 0x8880, RZ ;  /* 0x00008880160dc816 */ /* 0x004fca00000000ff */
[----:B------:R-:W-:-:S04]  /*7c30*/  @!P4 IMAD R190, R13, R184, RZ ;  /* 0x000000b80dbec224 */ /* 0x000fc800078e02ff */
[----:B0-----:R-:W-:-:S05]  /*7c40*/  @!P4 IMAD R7, R42, R23, R190 ;  /* 0x000000172a07c224 */ /* 0x001fca00078e02be */
[----:B------:R0:W-:Y:S04]  /*7c50*/  @!P4 STG.E.U8 desc[UR48][R48.64+0x40], R7 ;  /* 0x000040073000c986 */ /* 0x0001e8000c101130 */
[----:B------:R-:W2:Y:S02]  /*7c60*/  @!P3 LDG.E.U8 R22, desc[UR48][R8.64+0x41] ;  /* 0x000041300816b981 */ /* 0x000ea4000c1e1100 */
[----:B--2---:R-:W-:-:S05]  /*7c70*/  @!P3 PRMT R13, R22, 0x8880, RZ ;  /* 0x00008880160db816 */ /* 0x004fca00000000ff */
[----:B------:R-:W-:-:S04]  /*7c80*/  @!P3 IMAD R190, R13, R184, RZ ;  /* 0x000000b80dbeb224 */ /* 0x000fc800078e02ff */
[----:B------:R-:W-:-:S05]  /*7c90*/  @!P3 IMAD R43, R43, R23, R190 ;  /* 0x000000172b2bb224 */ /* 0x000fca00078e02be */
[----:B------:R1:W-:Y:S01]  /*7ca0*/  @!P3 STG.E.U8 desc[UR48][R4.64+0x41], R43 ;  /* 0x0000412b0400b986 */ /* 0x0003e2000c101130 */
[----:B------:R-:W-:-:S13]  /*7cb0*/  ISETP.LT.OR P3, PT, R0, 0x49, !P0 ;  /* 0x000000490000780c */ /* 0x000fda0004761670 */
[----:B------:R-:W2:Y:S01]  /*7cc0*/  @!P3 LDG.E.U8 R22, desc[UR48][R176.64+0x48] ;  /* 0x00004830b016b981 */ /* 0x000ea2000c1e1100 */
[----:B------:R-:W-:Y:S02]  /*7cd0*/  ISETP.LT.OR P0, PT, R0, 0x4a, !P0 ;  /* 0x0000004a0000780c */ /* 0x000fe40004701670 */
[----:B--2---:R-:W-:-:S05]  /*7ce0*/  @!P3 PRMT R13, R22, 0x8880, RZ ;  /* 0x00008880160db816 */ /* 0x004fca00000000ff */
[----:B------:R-:W-:-:S04]  /*7cf0*/  @!P3 IMAD R190, R13, R184, RZ ;  /* 0x000000b80dbeb224 */ /* 0x000fc800078e02ff */
[----:B0-----:R-:W-:-:S05]  /*7d00*/  @!P3 IMAD R7, R44, R23, R190 ;  /* 0x000000172c07b224 */ /* 0x001fca00078e02be */
[----:B------:R0:W-:Y:S04]  /*7d10*/  @!P3 STG.E.U8 desc[UR48][R144.64+0x48], R7 ;  /* 0x000048079000b986 */ /* 0x0001e8000c101130 */
[----:B------:R-:W2:Y:S01]  /*7d20*/  @!P0 LDG.E.U8 R22, desc[UR48][R176.64+0x49] ;  /* 0x00004930b0168981 */ /* 0x000ea2000c1e1100 */
[----:B------:R-:W-:Y:S02]  /*7d30*/  ISETP.LT.OR P3, PT, R0, 0x49, !P2 ;  /* 0x000000490000780c */ /* 0x000fe40005761670 */
[----:B--2---:R-:W-:-:S05]  /*7d40*/  @!P0 PRMT R6, R22, 0x8880, RZ ;  /* 0x0000888016068816 */ /* 0x004fca00000000ff */
[----:B-1----:R-:W-:-:S04]  /*7d50*/  @!P0 IMAD.MOV.U32 R5, RZ, RZ, R6 ;  /* 0x000000ffff058224 */ /* 0x002fc800078e0006 */
[----:B------:R-:W-:-:S04]  /*7d60*/  @!P0 IMAD R190, R5, R184, RZ ;  /* 0x000000b805be8224 */ /* 0x000fc800078e02ff */
[----:B------:R-:W-:-:S05]  /*7d70*/  @!P0 IMAD R45, R45, R23, R190 ;  /* 0x000000172d2d8224 */ /* 0x000fca00078e02be */
[----:B------:R-:W-:Y:S04]  /*7d80*/  @!P0 STG.E.U8 desc[UR48][R144.64+0x49], R45 ;  /* 0x0000492d90008986 */ /* 0x000fe8000c101130 */
[----:B------:R-:W2:Y:S01]  /*7d90*/  @!P3 LDG.E.U8 R22, desc[UR48][R8.64+0x48] ;  /* 0x000048300816b981 */ /* 0x000ea2000c1e1100 */
[----:B------:R-:W-:Y:S02]  /*7da0*/  ISETP.LT.OR P2, PT, R0, 0x4a, !P2 ;  /* 0x0000004a0000780c */ /* 0x000fe40005741670 */
[----:B------:R-:W-:Y:S02]  /*7db0*/  @!P3 IADD3 R4, P0, R178, UR43, RZ ;  /* 0x0000002bb204bc10 */ /* 0x000fe4000ff1e0ff */
[----:B--2---:R-:W-:-:S05]  /*7dc0*/  @!P3 PRMT R5, R22, 0x8880, RZ ;  /* 0x000088801605b816 */ /* 0x004fca00000000ff */
[----:B------:R-:W-:Y:S01]  /*7dd0*/  @!P3 IMAD R190, R5, R184, RZ ;  /* 0x000000b805beb224 */ /* 0x000fe200078e02ff */
[----:B------:R-:W-:-:S03]  /*7de0*/  @!P3 IADD3.X R5, R179, UR42, RZ, P0, !PT ;  /* 0x0000002ab305bc10 */ /* 0x000fc600087fe4ff */
[----:B------:R-:W-:-:S05]  /*7df0*/  @!P3 IMAD R13, R46, R23, R190 ;  /* 0x000000172e0db224 */ /* 0x000fca00078e02be */
[----:B------:R1:W-:Y:S04]  /*7e00*/  @!P3 STG.E.U8 desc[UR48][R4.64+0x48], R13 ;  /* 0x0000480d0400b986 */ /* 0x0003e8000c101130 */
[----:B------:R-:W0:Y:S01]  /*7e10*/  @!P2 LDG.E.U8 R22, desc[UR48][R8.64+0x49] ;  /* 0x000049300816a981 */ /* 0x000e22000c1e1100 */
[----:B------:R-:W-:Y:S02]  /*7e20*/  ISETP.LT.OR P0, PT, R0, 0x41, !P1 ;  /* 0x000000410000780c */ /* 0x000fe40004f01670 */
[----:B------:R-:W-:Y:S02]  /*7e30*/  @!P2 IADD3 R6, P3, R178, UR43, RZ ;  /* 0x0000002bb206ac10 */ /* 0x000fe4000ff7e0ff */
[----:B0-----:R-:W-:-:S05]  /*7e40*/  @!P2 PRMT R7, R22, 0x8880, RZ ;  /* 0x000088801607a816 */ /* 0x001fca00000000ff */
[----:B------:R-:W-:Y:S01]  /*7e50*/  @!P2 IMAD R190, R7, R184, RZ ;  /* 0x000000b807bea224 */ /* 0x000fe200078e02ff */
[----:B------:R-:W-:-:S03]  /*7e60*/  @!P2 IADD3.X R7, R179, UR42, RZ, P3, !PT ;  /* 0x0000002ab307ac10 */ /* 0x000fc60009ffe4ff */
[----:B------:R-:W-:-:S05]  /*7e70*/  @!P2 IMAD R47, R47, R23, R190 ;  /* 0x000000172f2fa224 */ /* 0x000fca00078e02be */
[----:B------:R-:W-:Y:S04]  /*7e80*/  @!P2 STG.E.U8 desc[UR48][R6.64+0x49], R47 ;  /* 0x0000492f0600a986 */ /* 0x000fe8000c101130 */
[----:B------:R-:W2:Y:S01]  /*7e90*/  @!P0 LDG.E.U8 R22, desc[UR48][R168.64+0x40] ;  /* 0x00004030a8168981 */ /* 0x000ea2000c1e1100 */
[----:B------:R-:W-:Y:S01]  /*7ea0*/  ISETP.LT.OR P3, PT, R0, 0x42, !P1 ;  /* 0x000000420000780c */ /* 0x000fe20004f61670 */
[----:B-1----:R-:W-:Y:S01]  /*7eb0*/  @!P0 IMAD.MOV.U32 R4, RZ, RZ, R170 ;  /* 0x000000ffff048224 */ /* 0x002fe200078e00aa */
[----:B--2---:R-:W-:-:S05]  /*7ec0*/  @!P0 PRMT R5, R22, 0x8880, RZ ;  /* 0x0000888016058816 */ /* 0x004fca00000000ff */
[----:B------:R-:W-:Y:S02]  /*7ed0*/  @!P0 IMAD R190, R5, R184, RZ ;  /* 0x000000b805be8224 */ /* 0x000fe400078e02ff */
[----:B------:R-:W-:Y:S02]  /*7ee0*/  @!P0 IMAD.MOV.U32 R5, RZ, RZ, R171 ;  /* 0x000000ffff058224 */ /* 0x000fe400078e00ab */
[----:B------:R-:W-:-:S05]  /*7ef0*/  @!P0 IMAD R9, R32, R23, R190 ;  /* 0x0000001720098224 */ /* 0x000fca00078e02be */
[----:B------:R0:W-:Y:S04]  /*7f00*/  @!P0 STG.E.U8 desc[UR48][R4.64+0x40], R9 ;  /* 0x0000400904008986 */ /* 0x0001e8000c101130 */
[----:B------:R-:W2:Y:S01]  /*7f10*/  @!P3 LDG.E.U8 R22, desc[UR48][R168.64+0x41] ;  /* 0x00004130a816b981 */ /* 0x000ea2000c1e1100 */
[----:B------:R-:W-:-:S04]  /*7f20*/  ISETP.GE.AND P6, PT, R3, 0x109, PT ;  /* 0x000001090300780c */ /* 0x000fc80003fc6270 */
[----:B------:R-:W-:Y:S01]  /*7f30*/  ISETP.LT.OR P2, PT, R0, 0x41, !P6 ;  /* 0x000000410000780c */ /* 0x000fe20007741670 */
[----:B0-----:R-:W-:Y:S02]  /*7f40*/  @!P3 IMAD.MOV.U32 R4, RZ, RZ, R170 ;  /* 0x000000ffff04b224 */ /* 0x001fe400078e00aa */
[----:B------:R-:W-:Y:S01]  /*7f50*/  @!P3 IMAD.MOV.U32 R5, RZ, RZ, R171 ;  /* 0x000000ffff05b224 */ /* 0x000fe200078e00ab */
[----:B--2---:R-:W-:-:S05]  /*7f60*/  @!P3 PRMT R8, R22, 0x8880, RZ ;  /* 0x000088801608b816 */ /* 0x004fca00000000ff */
[----:B------:R-:W-:-:S04]  /*7f70*/  @!P3 IMAD.MOV.U32 R7, RZ, RZ, R8 ;  /* 0x000000ffff07b224 */ /* 0x000fc800078e0008 */
[----:B------:R-:W-:-:S04]  /*7f80*/  @!P3 IMAD R190, R7, R184, RZ ;  /* 0x000000b807beb224 */ /* 0x000fc800078e02ff */
[----:B------:R-:W-:-:S05]  /*7f90*/  @!P3 IMAD R33, R33, R23, R190 ;  /* 0x000000172121b224 */ /* 0x000fca00078e02be */
[----:B------:R0:W-:Y:S04]  /*7fa0*/  @!P3 STG.E.U8 desc[UR48][R4.64+0x41], R33 ;  /* 0x000041210400b986 */ /* 0x0001e8000c101130 */
[----:B------:R-:W2:Y:S01]  /*7fb0*/  @!P2 LDG.E.U8 R22, desc[UR48][R10.64+0x40] ;  /* 0x000040300a16a981 */ /* 0x000ea2000c1e1100 */
[----:B------:R-:W-:Y:S02]  /*7fc0*/  ISETP.LT.OR P0, PT, R0, 0x42, !P6 ;  /* 0x000000420000780c */ /* 0x000fe40007701670 */
[----:B------:R-:W-:Y:S02]  /*7fd0*/  @!P2 IADD3 R6, P3, R170, UR43, RZ ;  /* 0x0000002baa06ac10 */ /* 0x000fe4000ff7e0ff */
[----:B--2---:R-:W-:-:S05]  /*7fe0*/  @!P2 PRMT R7, R22, 0x8880, RZ ;  /* 0x000088801607a816 */ /* 0x004fca00000000ff */
[----:B------:R-:W-:Y:S01]  /*7ff0*/  @!P2 IMAD R190, R7, R184, RZ ;  /* 0x000000b807bea224 */ /* 0x000fe200078e02ff */
[----:B------:R-:W-:-:S03]  /*8000*/  @!P2 IADD3.X R7, R171, UR42, RZ, P3, !PT ;  /* 0x0000002aab07ac10 */ /* 0x000fc60009ffe4ff */
[----:B------:R-:W-:-:S05]  /*8010*/  @!P2 IMAD R9, R34, R23, R190 ;  /* 0x000000172209a224 */ /* 0x000fca00078e02be */
[----:B------:R-:W-:Y:S04]  /*8020*/  @!P2 STG.E.U8 desc[UR48][R6.64+0x40], R9 ;  /* 0x000040090600a986 */ /* 0x000fe8000c101130 */
[----:B------:R-:W2:Y:S01]  /*8030*/  @!P0 LDG.E.U8 R22, desc[UR48][R10.64+0x41] ;  /* 0x000041300a168981 */ /* 0x000ea2000c1e1100 */
[----:B------:R-:W-:Y:S02]  /*8040*/  ISETP.LT.OR P2, PT, R0, 0x49, !P1 ;  /* 0x000000490000780c */ /* 0x000fe40004f41670 */
[----:B0-----:R-:W-:Y:S02]  /*8050*/  @!P0 IADD3 R4, P3, R170, UR43, RZ ;  /* 0x0000002baa048c10 */ /* 0x001fe4000ff7e0ff */
[----:B--2---:R-:W-:-:S05]  /*8060*/  @!P0 PRMT R5, R22, 0x8880, RZ ;  /* 0x0000888016058816 */ /* 0x004fca00000000ff */
[----:B------:R-:W-:Y:S01]  /*8070*/  @!P0 IMAD R190, R5, R184, RZ ;  /* 0x000000b805be8224 */ /* 0x000fe200078e02ff */
[----:B------:R-:W-:-:S03]  /*8080*/  @!P0 IADD3.X R5, R171, UR42, RZ, P3, !PT ;  /* 0x0000002aab058c10 */ /* 0x000fc60009ffe4ff */
[----:B------:R-:W-:-:S05]  /*8090*/  @!P0 IMAD R35, R35, R23, R190 ;  /* 0x0000001723238224 */ /* 0x000fca00078e02be */
[----:B------:R0:W-:Y:S04]  /*80a0*/  @!P0 STG.E.U8 desc[UR48][R4.64+0x41], R35 ;  /* 0x0000412304008986 */ /* 0x0001e8000c101130 */
[----:B------:R-:W2:Y:S01]  /*80b0*/  @!P2 LDG.E.U8 R22, desc[UR48][R168.64+0x48] ;  /* 0x00004830a816a981 */ /* 0x000ea2000c1e1100 */
[----:B------:R-:W-:Y:S01]  /*80c0*/  ISETP.LT.OR P1, PT, R0, 0x4a, !P1 ;  /* 0x0000004a0000780c */ /* 0x000fe20004f21670 */
[----:B0-----:R-:W-:Y:S02]  /*80d0*/  @!P2 IMAD.MOV.U32 R4, RZ, RZ, R170 ;  /* 0x000000ffff04a224 */ /* 0x001fe400078e00aa */
[----:B------:R-:W-:Y:S01]  /*80e0*/  @!P2 IMAD.MOV.U32 R5, RZ, RZ, R171 ;  /* 0x000000ffff05a224 */ /* 0x000fe200078e00ab */
[----:B--2---:R-:W-:-:S05]  /*80f0*/  @!P2 PRMT R7, R22, 0x8880, RZ ;  /* 0x000088801607a816 */ /* 0x004fca00000000ff */
[----:B------:R-:W-:-:S04]  /*8100*/  @!P2 IMAD R190, R7, R184, RZ ;  /* 0x000000b807bea224 */ /* 0x000fc800078e02ff */
        /* <DEDUP_REMOVED lines=11> */
[----:B------:R-:W-:Y:S02]  /*81c0*/  ISETP.LT.OR P0, PT, R0, 0x4a, !P6 ;  /* 0x0000004a0000780c */ /* 0x000fe40007701670 */
[----:B--2---:R-:W-:-:S05]  /*81d0*/  @!P2 PRMT R6, R22, 0x8880, RZ ;  /* 0x000088801606a816 */ /* 0x004fca00000000ff */
[----:B------:R-:W-:Y:S01]  /*81e0*/  @!P2 IMAD.MOV.U32 R7, RZ, RZ, R6 ;  /* 0x000000ffff07a224 */ /* 0x000fe200078e0006 */
[----:B------:R-:W-:-:S03]  /*81f0*/  @!P2 IADD3 R6, P1, R170, UR43, RZ ;  /* 0x0000002baa06ac10 */ /* 0x000fc6000ff3e0ff */
[----:B------:R-:W-:Y:S01]  /*8200*/  @!P2 IMAD R190, R7, R184, RZ ;  /* 0x000000b807bea224 */ /* 0x000fe200078e02ff */
[----:B------:R-:W-:-:S03]  /*8210*/  @!P2 IADD3.X R7, R171, UR42, RZ, P1, !PT ;  /* 0x0000002aab07ac10 */ /* 0x000fc60008ffe4ff */
[----:B------:R-:W-:-:S05]  /*8220*/  @!P2 IMAD R9, R38, R23, R190 ;  /* 0x000000172609a224 */ /* 0x000fca00078e02be */
[----:B------:R-:W-:Y:S04]  /*8230*/  @!P2 STG.E.U8 desc[UR48][R6.64+0x48], R9 ;  /* 0x000048090600a986 */ /* 0x000fe8000c101130 */
[----:B------:R-:W2:Y:S01]  /*8240*/  @!P0 LDG.E.U8 R22, desc[UR48][R10.64+0x49] ;  /* 0x000049300a168981 */ /* 0x000ea2000c1e1100 */
[----:B------:R-:W-:-:S04]  /*8250*/  ISETP.GE.AND P5, PT, R3, 0x181, PT ;  /* 0x000001810300780c */ /* 0x000fc80003fa6270 */
        /* <DEDUP_REMOVED lines=64> */
[----:B------:R1:W-:Y:S04]  /*8660*/  @!P1 STG.E.U8 desc[UR48][R6.64+0x48], R3 ;  /* 0x0000480306009986 */ /* 0x0003e8000c101130 */
[----:B------:R-:W0:Y:S02]  /*8670*/  @!P0 LDG.E.U8 R22, desc[UR48][R14.64+0x49] ;  /* 0x000049300e168981 */ /* 0x000e24000c1e1100 */
[----:B0-----:R-:W-:-:S05]  /*8680*/  @!P0 PRMT R5, R22, 0x8880, RZ ;  /* 0x0000888016058816 */ /* 0x001fca00000000ff */
[----:B------:R-:W-:-:S04]  /*8690*/  @!P0 IMAD R190, R5, R184, RZ ;  /* 0x000000b805be8224 */ /* 0x000fc800078e02ff */
[----:B------:R-:W-:Y:S01]  /*86a0*/  IMAD R31, R31, R23, R190 ;  /* 0x000000171f1f7224 */ /* 0x000fe200078e02be */
[----:B-1----:R-:W-:Y:S06]  /*86b0*/  @P0 BRA `(.L_x_69) ;  /* 0x0000002800e40947 */ /* 0x002fec0003800000 */
[----:B------:R-:W-:-:S04]  /*86c0*/  IADD3 R160, P0, R160, UR43, RZ ;  /* 0x0000002ba0a07c10 */ /* 0x000fc8000ff1e0ff */
[----:B------:R-:W-:-:S05]  /*86d0*/  IADD3.X R161, R129, UR42, RZ, P0, !PT ;  /* 0x0000002a81a17c10 */ /* 0x000fca00087fe4ff */
[----:B------:R1:W-:Y:S01]  /*86e0*/  STG.E.U8 desc[UR48][R160.64+0x49], R31 ;  /* 0x0000491fa0007986 */ /* 0x0003e2000c101130 */
[----:B------:R-:W-:Y:S05]  /*86f0*/  BRA `(.L_x_69) ;  /* 0x0000002800d47947 */ /* 0x000fea0003800000 */
.L_x_36:
[C---:B------:R-:W-:Y:S01]  /*8700*/  ISETP.GE.AND P6, PT, R3.reuse, 0x1, PT ;  /* 0x000000010300780c */ /* 0x040fe20003fc6270 */
[----:B------:R-:W-:Y:S01]  /*8710*/  ULDC.64 UR4, c[0x0][0x5c0] ;  /* 0x0001700000047ab9 */ /* 0x000fe20000000a00 */
[----:B------:R-:W-:Y:S02]  /*8720*/  ISETP.GE.AND P5, PT, R3, 0x9, PT ;  /* 0x000000090300780c */ /* 0x000fe40003fa6270 */
[C---:B------:R-:W-:Y:S02]  /*8730*/  ISETP.LT.OR P1, PT, R0.reuse, 0x1, !P6 ;  /* 0x000000010000780c */ /* 0x040fe40007721670 */
[----:B------:R-:W-:Y:S02]  /*8740*/  ISETP.LT.OR P2, PT, R0, 0x2, !P6 ;  /* 0x000000020000780c */ /* 0x000fe40007741670 */
[----:B------:R-:W-:Y:S01]  /*8750*/  IADD3 R4, P3, R12, UR4, RZ ;  /* 0x000000040c047c10 */ /* 0x000fe2000ff7e0ff */
[----:B------:R-:W-:Y:S01]  /*8760*/  UIMAD UR4, UR11, 0x78, URZ ;  /* 0x000000780b0478a4 */ /* 0x000fe2000f8e023f */
[----:B------:R-:W-:-:S02]  /*8770*/  ISETP.LT.OR P0, PT, R0, 0x1, !P5 ;  /* 0x000000010000780c */ /* 0x000fc40006f01670 */
[----:B------:R-:W-:Y:S02]  /*8780*/  IADD3.X R5, R190, UR5, RZ, P3, !PT ;  /* 0x00000005be057c10 */ /* 0x000fe40009ffe4ff */
[----:B------:R-:W-:Y:S02]  /*8790*/  ISETP.LT.OR P4, PT, R0, 0x2, !P5 ;  /* 0x000000020000780c */ /* 0x000fe40006f81670 */
[----:B------:R-:W-:Y:S01]  /*87a0*/  IADD3 R6, P3, R4, UR43, RZ ;  /* 0x0000002b04067c10 */ /* 0x000fe2000ff7e0ff */
[-C--:B------:R-:W-:Y:S02]  /*87b0*/  @!P1 IMAD R9, R176, R23.reuse, RZ ;  /* 0x00000017b0099224 */ /* 0x080fe400078e02ff */
[-C--:B------:R-:W-:Y:S01]  /*87c0*/  @!P2 IMAD R177, R177, R23.reuse, RZ ;  /* 0x00000017b1b1a224 */ /* 0x080fe200078e02ff */
[----:B------:R-:W-:Y:S02]  /*87d0*/  IADD3.X R7, R5, UR42, RZ, P3, !PT ;  /* 0x0000002a05077c10 */ /* 0x000fe40009ffe4ff */
[----:B------:R0:W-:Y:S01]  /*87e0*/  @!P1 STG.E.U8 desc[UR48][R4.64], R9 ;  /* 0x0000000904009986 */ /* 0x0001e2000c101130 */
[----:B------:R-:W-:Y:S01]  /*87f0*/  ISETP.LT.OR P1, PT, R0, 0x9, !P6 ;  /* 0x000000090000780c */ /* 0x000fe20007721670 */
[-C--:B------:R-:W-:Y:S01]  /*8800*/  @!P0 IMAD R11, R178, R23.reuse, RZ ;  /* 0x00000017b20b8224 */ /* 0x080fe200078e02ff */
[C---:B------:R-:W-:Y:S01]  /*8810*/  ISETP.LT.OR P3, PT, R0.reuse, 0x9, !P5 ;  /* 0x000000090000780c */ /* 0x040fe20006f61670 */
[----:B------:R-:W-:Y:S01]  /*8820*/  @!P2 STG.E.U8 desc[UR48][R4.64+0x1], R177 ;  /* 0x000001b10400a986 */ /* 0x000fe2000c101130 */
[C---:B------:R-:W-:Y:S01]  /*8830*/  ISETP.LT.OR P2, PT, R0.reuse, 0xa, !P6 ;  /* 0x0000000a0000780c */ /* 0x040fe20007741670 */
[----:B------:R-:W-:Y:S01]  /*8840*/  @!P4 IMAD R179, R179, R23, RZ ;  /* 0x00000017b3b3c224 */ /* 0x000fe200078e02ff */
[----:B------:R-:W-:Y:S01]  /*8850*/  ISETP.GE.AND P6, PT, R3, 0x81, PT ;  /* 0x000000810300780c */ /* 0x000fe20003fc6270 */
[----:B------:R1:W-:Y:S01]  /*8860*/  @!P0 STG.E.U8 desc[UR48][R6.64], R11 ;  /* 0x0000000b06008986 */ /* 0x0003e2000c101130 */
[----:B------:R-:W-:-:S02]  /*8870*/  ISETP.LT.OR P0, PT, R0, 0xa, !P5 ;  /* 0x0000000a0000780c */ /* 0x000fc40006f01670 */
[----:B------:R-:W-:Y:S01]  /*8880*/  ISETP.GE.AND P5, PT, R3, 0x89, PT ;  /* 0x000000890300780c */ /* 0x000fe20003fa6270 */
[----:B------:R-:W-:Y:S02]  /*8890*/  @!P4 STG.E.U8 desc[UR48][R6.64+0x1], R179 ;  /* 0x000001b30600c986 */ /* 0x000fe4000c101130 */
[-C--:B------:R-:W-:Y:S02]  /*88a0*/  @!P1 IMAD R13, R180, R23.reuse, RZ ;  /* 0x00000017b40d9224 */ /* 0x080fe400078e02ff */
[-C--:B0-----:R-:W-:Y:S02]  /*88b0*/  @!P3 IMAD R9, R182, R23.reuse, RZ ;  /* 0x00000017b609b224 */ /* 0x081fe400078e02ff */
[----:B------:R-:W-:Y:S01]  /*88c0*/  @!P2 IMAD R181, R181, R23, RZ ;  /* 0x00000017b5b5a224 */ /* 0x000fe200078e02ff */
[----:B------:R-:W-:Y:S01]  /*88d0*/  @!P1 STG.E.U8 desc[UR48][R4.64+0x8], R13 ;  /* 0x0000080d04009986 */ /* 0x000fe2000c101130 */
[----:B------:R-:W-:Y:S01]  /*88e0*/  ISETP.LT.OR P1, PT, R0, 0x1, !P6 ;  /* 0x000000010000780c */ /* 0x000fe20007721670 */
[----:B-1----:R-:W-:-:S02]  /*88f0*/  IMAD.U32 R11, RZ, RZ, UR10 ;  /* 0x0000000aff0b7e24 */ /* 0x002fc4000f8e00ff */
[----:B------:R-:W-:Y:S01]  /*8900*/  @!P2 STG.E.U8 desc[UR48][R4.64+0x9], R181 ;  /* 0x000009b50400a986 */ /* 0x000fe2000c101130 */
[-C--:B------:R-:W-:Y:S01]  /*8910*/  @!P0 IMAD R183, R183, R23.reuse, RZ ;  /* 0x00000017b7b78224 */ /* 0x080fe200078e02ff */
[C---:B------:R-:W-:Y:S01]  /*8920*/  ISETP.LT.OR P2, PT, R0.reuse, 0x2, !P6 ;  /* 0x000000020000780c */ /* 0x040fe20007741670 */
[----:B------:R-:W-:Y:S01]  /*8930*/  IMAD.WIDE.U32 R10, R11, 0x78, R6 ;  /* 0x000000780b0a7825 */ /* 0x000fe200078e0006 */
[----:B------:R0:W-:Y:S01]  /*8940*/  @!P3 STG.E.U8 desc[UR48][R6.64+0x8], R9 ;  /* 0x000008090600b986 */ /* 0x0001e2000c101130 */
[C---:B------:R-:W-:Y:S02]  /*8950*/  ISETP.LT.OR P3, PT, R0.reuse, 0x11, !P5 ;  /* 0x000000110000780c */ /* 0x040fe40006f61670 */
[----:B------:R-:W-:Y:S01]  /*8960*/  VIADD R11, R11, UR4 ;  /* 0x000000040b0b7c36 */ /* 0x000fe20008000000 */
[----:B------:R-:W-:Y:S01]  /*8970*/  @!P0 STG.E.U8 desc[UR48][R6.64+0x9], R183 ;  /* 0x000009b706008986 */ /* 0x000fe2000c101130 */
[----:B------:R-:W-:Y:S01]  /*8980*/  ISETP.LT.OR P0, PT, R0, 0x1, !P5 ;  /* 0x000000010000780c */ /* 0x000fe20006f01670 */
[----:B------:R-:W-:-:S05]  /*8990*/  @!P1 IMAD R15, R168, R23, RZ ;  /* 0x00000017a80f9224 */ /* 0x000fca00078e02ff */
[----:B------:R-:W-:Y:S01]  /*89a0*/  @!P2 IMAD R169, R169, R23, RZ ;  /* 0x00000017a9a9a224 */ /* 0x000fe200078e02ff */
[----:B------:R-:W-:Y:S01]  /*89b0*/  @!P1 STG.E.U8 desc[UR48][R10.64], R15 ;  /* 0x0000000f0a009986 */ /* 0x000fe2000c101130 */
[----:B------:R-:W-:-:S03]  /*89c0*/  ISETP.LT.OR P1, PT, R0, 0x2, !P5 ;  /* 0x000000020000780c */ /* 0x000fc60006f21670 */
[----:B------:R1:W-:Y:S02]  /*89d0*/  @!P2 STG.E.U8 desc[UR48][R10.64+0x1], R169 ;  /* 0x000001a90a00a986 */ /* 0x0003e4000c101130 */
[----:B------:R-:W-:Y:S01]  /*89e0*/  @!P0 IADD3 R8, P2, R10, UR43, RZ ;  /* 0x0000002b0a088c10 */ /* 0x000fe2000ff5e0ff */
[----:B------:R-:W-:-:S03]  /*89f0*/  @!P0 IMAD R21, R170, R23, RZ ;  /* 0x00000017aa158224 */ /* 0x000fc600078e02ff */
[----:B0-----:R-:W-:-:S04]  /*8a00*/  @!P0 IADD3.X R9, R11, UR42, RZ, P2, !PT ;  /* 0x0000002a0b098c10 */ /* 0x001fc800097fe4ff */
[----:B------:R-:W-:Y:S01]  /*8a10*/  @!P1 IADD3 R12, P2, R10, UR43, RZ ;  /* 0x0000002b0a0c9c10 */ /* 0x000fe2000ff5e0ff */
[----:B------:R0:W-:Y:S01]  /*8a20*/  @!P0 STG.E.U8 desc[UR48][R8.64], R21 ;  /* 0x0000001508008986 */ /* 0x0001e2000c101130 */
[C---:B------:R-:W-:Y:S01]  /*8a30*/  ISETP.LT.OR P0, PT, R0.reuse, 0x9, !P6 ;  /* 0x000000090000780c */ /* 0x040fe20007701670 */
[----:B------:R-:W-:Y:S01]  /*8a40*/  @!P1 IMAD R171, R171, R23, RZ ;  /* 0x00000017abab9224 */ /* 0x000fe200078e02ff */
[----:B------:R-:W-:Y:S02]  /*8a50*/  @!P1 IADD3.X R13, R11, UR42, RZ, P2, !PT ;  /* 0x0000002a0b0d9c10 */ /* 0x000fe400097fe4ff */
[----:B------:R-:W-:-:S03]  /*8a60*/  ISETP.LT.OR P2, PT, R0, 0xa, !P6 ;  /* 0x0000000a0000780c */ /* 0x000fc60007741670 */
[----:B------:R3:W-:Y:S01]  /*8a70*/  @!P1 STG.E.U8 desc[UR48][R12.64+0x1], R171 ;  /* 0x000001ab0c009986 */ /* 0x0007e2000c101130 */
[----:B------:R-:W-:-:S05]  /*8a80*/  ISETP.LT.OR P1, PT, R0, 0x9, !P5 ;  /* 0x000000090000780c */ /* 0x000fca0006f21670 */
[-C--:B-1----:R-:W-:Y:S02]  /*8a90*/  @!P0 IMAD R169, R172, R23.reuse, RZ ;  /* 0x00000017aca98224 */ /* 0x082fe400078e02ff */
[----:B0-----:R-:W-:Y:S02]  /*8aa0*/  @!P0 IMAD.MOV.U32 R8, RZ, RZ, R10 ;  /* 0x000000ffff088224 */ /* 0x001fe400078e000a */
[----:B------:R-:W-:Y:S02]  /*8ab0*/  @!P0 IMAD.MOV.U32 R9, RZ, RZ, R11 ;  /* 0x000000ffff098224 */ /* 0x000fe400078e000b */
[-C--:B------:R-:W-:Y:S02]  /*8ac0*/  @!P2 IMAD R173, R173, R23.reuse, RZ ;  /* 0x00000017adada224 */ /* 0x080fe400078e02ff */
[----:B---3--:R-:W-:Y:S01]  /*8ad0*/  @!P1 IMAD R171, R174, R23, RZ ;  /* 0x00000017aeab9224 */ /* 0x008fe200078e02ff */
[----:B------:R0:W-:Y:S01]  /*8ae0*/  @!P0 STG.E.U8 desc[UR48][R8.64+0x8], R169 ;  /* 0x000008a908008986 */ /* 0x0001e2000c101130 */
[----:B------:R-:W-:Y:S01]  /*8af0*/  ISETP.LT.OR P0, PT, R0, 0xa, !P5 ;  /* 0x0000000a0000780c */ /* 0x000fe20006f01670 */
[----:B------:R-:W-:Y:S01]  /*8b00*/  IMAD.U32 R13, RZ, RZ, UR10 ;  /* 0x0000000aff0d7e24 */ /* 0x000fe2000f8e00ff */
[----:B------:R-:W-:Y:S01]  /*8b10*/  ISETP.GE.AND P5, PT, R3, 0x101, PT ;  /* 0x000001010300780c */ /* 0x000fe20003fa6270 */
[----:B------:R1:W-:Y:S01]  /*8b20*/  @!P2 STG.E.U8 desc[UR48][R10.64+0x9], R173 ;  /* 0x000009ad0a00a986 */ /* 0x0003e2000c101130 */
[----:B------:R-:W-:-:S04]  /*8b30*/  @!P1 IADD3 R14, P2, R10, UR43, RZ ;  /* 0x0000002b0a0e9c10 */ /* 0x000fc8000ff5e0ff */
[----:B------:R-:W-:Y:S02]  /*8b40*/  @!P1 IADD3.X R15, R11, UR42, RZ, P2, !PT ;  /* 0x0000002a0b0f9c10 */ /* 0x000fe400097fe4ff */
[----:B------:R-:W-:Y:S01]  /*8b50*/  ISETP.GE.AND P2, PT, R3, 0x109, PT ;  /* 0x000001090300780c */ /* 0x000fe20003f46270 */
[----:B0-----:R-:W-:Y:S02]  /*8b60*/  IMAD.WIDE.U32 R8, R13, 0x78, R6 ;  /* 0x000000780d087825 */ /* 0x001fe400078e0006 */
[----:B------:R0:W-:Y:S01]  /*8b70*/  @!P1 STG.E.U8 desc[UR48][R14.64+0x8], R171 ;  /* 0x000008ab0e009986 */ /* 0x0001e2000c101130 */
[----:B------:R-:W-:Y:S01]  /*8b80*/  @!P0 IADD3 R20, P1, R10, UR43, RZ ;  /* 0x0000002b0a148c10 */ /* 0x000fe2000ff3e0ff */
[----:B------:R-:W-:Y:S02]  /*8b90*/  @!P0 IMAD R175, R175, R23, RZ ;  /* 0x00000017afaf8224 */ /* 0x000fe400078e02ff */
[----:B------:R-:W-:Y:S01]  /*8ba0*/  VIADD R9, R9, UR4 ;  /* 0x0000000409097c36 */ /* 0x000fe20008000000 */
[----:B------:R-:W-:-:S02]  /*8bb0*/  @!P0 IADD3.X R21, R11, UR42, RZ, P1, !PT ;  /* 0x0000002a0b158c10 */ /* 0x000fc40008ffe4ff */
[----:B------:R-:W-:-:S03]  /*8bc0*/  IADD3 R12, P1, R10, UR41, RZ ;  /* 0x000000290a0c7c10 */ /* 0x000fc6000ff3e0ff */
[----:B------:R3:W-:Y:S01]  /*8bd0*/  @!P0 STG.E.U8 desc[UR48][R20.64+0x9], R175 ;  /* 0x000009af14008986 */ /* 0x0007e2000c101130 */
[----:B------:R-:W-:Y:S02]  /*8be0*/  ISETP.LT.OR P0, PT, R0, 0x1, !P5 ;  /* 0x000000010000780c */ /* 0x000fe40006f01670 */
[----:B------:R-:W-:Y:S02]  /*8bf0*/  IADD3.X R13, R11, UR40, RZ, P1, !PT ;  /* 0x000000280b0d7c10 */ /* 0x000fe40008ffe4ff */
[----:B-1----:R-:W-:-:S04]  /*8c00*/  @!P3 IADD3 R10, P1, R8, UR43, RZ ;  /* 0x0000002b080abc10 */ /* 0x002fc8000ff3e0ff */
[----:B------:R-:W-:Y:S02]  /*8c10*/  @!P3 IADD3.X R11, R9, UR42, RZ, P1, !PT ;  /* 0x0000002a090bbc10 */ /* 0x000fe40008ffe4ff */
[----:B------:R-:W-:-:S03]  /*8c20*/  ISETP.LT.OR P1, PT, R0, 0x1, !P2 ;  /* 0x000000010000780c */ /* 0x000fc60005721670 */
[----:B------:R-:W-:-:S05]  /*8c30*/  @!P0 IMAD R169, R160, R23, RZ ;  /* 0x00000017a0a98224 */ /* 0x000fca00078e02ff */
[----:B------:R1:W-:Y:S01]  /*8c40*/  @!P0 STG.E.U8 desc[UR48][R12.64], R169 ;  /* 0x000000a90c008986 */ /* 0x0003e2000c101130 */
[----:B------:R-:W-:-:S04]  /*8c50*/  ISETP.LT.OR P0, PT, R0, 0x2, !P5 ;  /* 0x000000020000780c */ /* 0x000fc80006f01670 */
[----:B0-----:R-:W-:Y:S01]  /*8c60*/  @!P1 IADD3 R14, P4, R12, UR43, RZ ;  /* 0x0000002b0c0e9c10 */ /* 0x001fe2000ff9e0ff */
[----:B---3--:R-:W-:-:S03]  /*8c70*/  @!P1 IMAD R21, R162, R23, RZ ;  /* 0x00000017a2159224 */ /* 0x008fc600078e02ff */
[----:B------:R-:W-:-:S05]  /*8c80*/  @!P1 IADD3.X R15, R13, UR42, RZ, P4, !PT ;  /* 0x0000002a0d0f9c10 */ /* 0x000fca000a7fe4ff */
[----:B------:R-:W-:-:S05]  /*8c90*/  @!P0 IMAD R171, R161, R23, RZ ;  /* 0x00000017a1ab8224 */ /* 0x000fca00078e02ff */
[----:B------:R-:W-:Y:S01]  /*8ca0*/  @!P0 STG.E.U8 desc[UR48][R12.64+0x1], R171 ;  /* 0x000001ab0c008986 */ /* 0x000fe2000c101130 */
[----:B------:R-:W-:-:S03]  /*8cb0*/  ISETP.LT.OR P0, PT, R0, 0x2, !P2 ;  /* 0x000000020000780c */ /* 0x000fc60005701670 */
[----:B------:R-:W-:Y:S01]  /*8cc0*/  @!P1 STG.E.U8 desc[UR48][R14.64], R21 ;  /* 0x000000150e009986 */ /* 0x000fe2000c101130 */
[----:B------:R-:W-:-:S09]  /*8cd0*/  ISETP.LT.OR P1, PT, R0, 0x9, !P2 ;  /* 0x000000090000780c */ /* 0x000fd20005721670 */
[----:B------:R-:W-:Y:S01]  /*8ce0*/  @!P0 IADD3 R160, P4, R12, UR43, RZ ;  /* 0x0000002b0ca08c10 */ /* 0x000fe2000ff9e0ff */
[----:B------:R-:W-:-:S03]  /*8cf0*/  @!P0 IMAD R173, R163, R23, RZ ;  /* 0x00000017a3ad8224 */ /* 0x000fc600078e02ff */
[----:B------:R-:W-:Y:S02]  /*8d00*/  @!P0 IADD3.X R161, R13, UR42, RZ, P4, !PT ;  /* 0x0000002a0da18c10 */ /* 0x000fe4000a7fe4ff */
[----:B------:R-:W-:-:S03]  /*8d10*/  @!P1 IADD3 R168, P4, R12, UR43, RZ ;  /* 0x0000002b0ca89c10 */ /* 0x000fc6000ff9e0ff */
[----:B------:R0:W-:Y:S01]  /*8d20*/  @!P0 STG.E.U8 desc[UR48][R160.64+0x1], R173 ;  /* 0x000001ada0008986 */ /* 0x0001e2000c101130 */
[----:B------:R-:W-:Y:S02]  /*8d30*/  ISETP.LT.OR P0, PT, R0, 0x9, !P5 ;  /* 0x000000090000780c */ /* 0x000fe40006f01670 */
[----:B-1----:R-:W-:Y:S01]  /*8d40*/  @!P1 IADD3.X R169, R13, UR42, RZ, P4, !PT ;  /* 0x0000002a0da99c10 */ /* 0x002fe2000a7fe4ff */
[----:B0-----:R-:W-:-:S10]  /*8d50*/  @!P1 IMAD R161, R166, R23, RZ ;  /* 0x00000017a6a19224 */ /* 0x001fd400078e02ff */
[----:B------:R-:W-:Y:S02]  /*8d60*/  @!P0 IMAD R171, R164, R23, RZ ;  /* 0x00000017a4ab8224 */ /* 0x000fe400078e02ff */
[----:B------:R-:W-:Y:S02]  /*8d70*/  @!P0 IMAD.MOV.U32 R14, RZ, RZ, R12 ;  /* 0x000000ffff0e8224 */ /* 0x000fe400078e000c */
[----:B------:R-:W-:-:S05]  /*8d80*/  @!P0 IMAD.MOV.U32 R15, RZ, RZ, R13 ;  /* 0x000000ffff0f8224 */ /* 0x000fca00078e000d */
[----:B------:R0:W-:Y:S01]  /*8d90*/  @!P0 STG.E.U8 desc[UR48][R14.64+0x8], R171 ;  /* 0x000008ab0e008986 */ /* 0x0001e2000c101130 */
[----:B------:R-:W-:-:S13]  /*8da0*/  ISETP.LT.OR P0, PT, R0, 0xa, !P5 ;  /* 0x0000000a0000780c */ /* 0x000fda0006f01670 */
[----:B------:R-:W-:Y:S02]  /*8db0*/  @!P0 IMAD R165, R165, R23, RZ ;  /* 0x00000017a5a58224 */ /* 0x000fe400078e02ff */
[----:B------:R-:W-:Y:S02]  /*8dc0*/  @!P0 IMAD.MOV.U32 R20, RZ, RZ, R12 ;  /* 0x000000ffff148224 */ /* 0x000fe400078e000c */
[----:B------:R-:W-:-:S05]  /*8dd0*/  @!P0 IMAD.MOV.U32 R21, RZ, RZ, R13 ;  /* 0x000000ffff158224 */ /* 0x000fca00078e000d */
[----:B------:R-:W-:Y:S01]  /*8de0*/  @!P0 STG.E.U8 desc[UR48][R20.64+0x9], R165 ;  /* 0x000009a514008986 */ /* 0x000fe2000c101130 */
[----:B------:R-:W-:-:S03]  /*8df0*/  ISETP.LT.OR P0, PT, R0, 0xa, !P2 ;  /* 0x0000000a0000780c */ /* 0x000fc60005701670 */
[----:B------:R-:W-:Y:S10]  /*8e00*/  @!P1 STG.E.U8 desc[UR48][R168.64+0x8], R161 ;  /* 0x000008a1a8009986 */ /* 0x000ff4000c101130 */
[C---:B------:R-:W-:Y:S01]  /*8e10*/  @!P0 IADD3 R162, P4, R12.reuse, UR43, RZ ;  /* 0x0000002b0ca28c10 */ /* 0x040fe2000ff9e0ff */
[----:B------:R-:W-:Y:S01]  /*8e20*/  @!P0 IMAD R167, R167, R23, RZ ;  /* 0x00000017a7a78224 */ /* 0x000fe200078e02ff */
[----:B------:R-:W-:-:S02]  /*8e30*/  IADD3 R12, P1, R12, UR41, RZ ;  /* 0x000000290c0c7c10 */ /* 0x000fc4000ff3e0ff */
[C---:B------:R-:W-:Y:S02]  /*8e40*/  @!P0 IADD3.X R163, R13.reuse, UR42, RZ, P4, !PT ;  /* 0x0000002a0da38c10 */ /* 0x040fe4000a7fe4ff */
[----:B------:R-:W-:Y:S02]  /*8e50*/  IADD3.X R13, R13, UR40, RZ, P1, !PT ;  /* 0x000000280d0d7c10 */ /* 0x000fe40008ffe4ff */
[C---:B------:R-:W-:Y:S01]  /*8e60*/  ISETP.GE.AND P1, PT, R3.reuse, 0x189, PT ;  /* 0x000001890300780c */ /* 0x040fe20003f26270 */
[----:B------:R1:W-:Y:S01]  /*8e70*/  @!P0 STG.E.U8 desc[UR48][R162.64+0x9], R167 ;  /* 0x000009a7a2008986 */ /* 0x0003e2000c101130 */
[----:B------:R-:W-:Y:S02]  /*8e80*/  ISETP.GE.AND P0, PT, R3, 0x181, PT ;  /* 0x000001810300780c */ /* 0x000fe40003f06270 */
[----:B------:R-:W-:-:S13]  /*8e90*/  ISETP.LT.OR P5, PT, R0, 0x1, !P1 ;  /* 0x000000010000780c */ /* 0x000fda0004fa1670 */
[----:B0-----:R-:W-:Y:S01]  /*8ea0*/  @!P5 IADD3 R14, P4, R12, UR43, RZ ;  /* 0x0000002b0c0edc10 */ /* 0x001fe2000ff9e0ff */
[----:B-1----:R-:W-:-:S03]  /*8eb0*/  @!P5 IMAD R163, R154, R23, RZ ;  /* 0x000000179aa3d224 */ /* 0x002fc600078e02ff */
[----:B------:R-:W-:Y:S02]  /*8ec0*/  @!P5 IADD3.X R15, R13, UR42, RZ, P4, !PT ;  /* 0x0000002a0d0fdc10 */ /* 0x000fe4000a7fe4ff */
[----:B------:R-:W-:-:S13]  /*8ed0*/  ISETP.LT.OR P4, PT, R0, 0x1, !P0 ;  /* 0x000000010000780c */ /* 0x000fda0004781670 */
[----:B------:R-:W-:-:S05]  /*8ee0*/  @!P4 IMAD R161, R152, R23, RZ ;  /* 0x0000001798a1c224 */ /* 0x000fca00078e02ff */
[----:B------:R-:W-:Y:S01]  /*8ef0*/  @!P4 STG.E.U8 desc[UR48][R12.64], R161 ;  /* 0x000000a10c00c986 */ /* 0x000fe2000c101130 */
[----:B------:R-:W-:-:S13]  /*8f00*/  ISETP.LT.OR P4, PT, R0, 0x2, !P0 ;  /* 0x000000020000780c */ /* 0x000fda0004781670 */
        /* <DEDUP_REMOVED lines=11> */
[----:B------:R-:W-:Y:S01]  /*8fc0*/  @!P5 IADD3.X R153, R13, UR42, RZ, P6, !PT ;  /* 0x0000002a0d99dc10 */ /* 0x000fe2000b7fe4ff */
[----:B0-----:R-:W-:-:S10]  /*8fd0*/  @!P5 IMAD R21, R158, R23, RZ ;  /* 0x000000179e15d224 */ /* 0x001fd400078e02ff */
[----:B------:R-:W-:-:S05]  /*8fe0*/  @!P4 IMAD R161, R156, R23, RZ ;  /* 0x000000179ca1c224 */ /* 0x000fca00078e02ff */
[----:B------:R-:W-:Y:S01]  /*8ff0*/  @!P4 STG.E.U8 desc[UR48][R12.64+0x8], R161 ;  /* 0x000008a10c00c986 */ /* 0x000fe2000c101130 */
[----:B------:R-:W-:-:S13]  /*9000*/  ISETP.LT.OR P4, PT, R0, 0xa, !P0 ;  /* 0x0000000a0000780c */ /* 0x000fda0004781670 */
[----:B------:R-:W-:-:S05]  /*9010*/  @!P4 IMAD R157, R157, R23, RZ ;  /* 0x000000179d9dc224 */ /* 0x000fca00078e02ff */
[----:B------:R0:W-:Y:S01]  /*9020*/  @!P4 STG.E.U8 desc[UR48][R12.64+0x9], R157 ;  /* 0x0000099d0c00c986 */ /* 0x0001e2000c101130 */
[----:B------:R-:W-:-:S03]  /*9030*/  ISETP.LT.OR P4, PT, R0, 0xa, !P1 ;  /* 0x0000000a0000780c */ /* 0x000fc60004f81670 */
[----:B------:R-:W-:Y:S01]  /*9040*/  @!P5 STG.E.U8 desc[UR48][R152.64+0x8], R21 ;  /* 0x000008159800d986 */ /* 0x000fe2000c101130 */
[----:B------:R-:W-:-:S09]  /*9050*/  ISETP.GE.AND P5, PT, R3, 0x9, PT ;  /* 0x000000090300780c */ /* 0x000fd20003fa6270 */
[----:B------:R-:W-:Y:S01]  /*9060*/  @!P4 IADD3 R14, P6, R12, UR43, RZ ;  /* 0x0000002b0c0ecc10 */ /* 0x000fe2000ffde0ff */
[----:B------:R-:W-:-:S03]  /*9070*/  @!P4 IMAD R159, R159, R23, RZ ;  /* 0x000000179f9fc224 */ /* 0x000fc600078e02ff */
[----:B------:R-:W-:Y:S02]  /*9080*/  @!P4 IADD3.X R15, R13, UR42, RZ, P6, !PT ;  /* 0x0000002a0d0fcc10 */ /* 0x000fe4000b7fe4ff */
[----:B------:R-:W-:-:S03]  /*9090*/  ISETP.GE.AND P6, PT, R3, 0x1, PT ;  /* 0x000000010300780c */ /* 0x000fc60003fc6270 */
[----:B------:R-:W-:Y:S01]  /*90a0*/  @!P4 STG.E.U8 desc[UR48][R14.64+0x9], R159 ;  /* 0x0000099f0e00c986 */ /* 0x000fe2000c101130 */
[----:B------:R-:W-:-:S13]  /*90b0*/  ISETP.LT.OR P4, PT, R0, 0x11, !P6 ;  /* 0x000000110000780c */ /* 0x000fda0007781670 */
[----:B------:R-:W-:-:S05]  /*90c0*/  @!P4 IMAD R155, R144, R23, RZ ;  /* 0x00000017909bc224 */ /* 0x000fca00078e02ff */
[----:B------:R-:W-:Y:S01]  /*90d0*/  @!P4 STG.E.U8 desc[UR48][R4.64+0x10], R155 ;  /* 0x0000109b0400c986 */ /* 0x000fe2000c101130 */
[----:B------:R-:W-:-:S13]  /*90e0*/  ISETP.LT.OR P4, PT, R0, 0x12, !P6 ;  /* 0x000000120000780c */ /* 0x000fda0007781670 */
[----:B------:R-:W-:-:S05]  /*90f0*/  @!P4 IMAD R145, R145, R23, RZ ;  /* 0x000000179191c224 */ /* 0x000fca00078e02ff */
[----:B------:R-:W-:Y:S01]  /*9100*/  @!P4 STG.E.U8 desc[UR48][R4.64+0x11], R145 ;  /* 0x000011910400c986 */ /* 0x000fe2000c101130 */
[----:B------:R-:W-:-:S13]  /*9110*/  ISETP.LT.OR P4, PT, R0, 0x11, !P5 ;  /* 0x000000110000780c */ /* 0x000fda0006f81670 */
[----:B0-----:R-:W-:-:S05]  /*9120*/  @!P4 IMAD R13, R146, R23, RZ ;  /* 0x00000017920dc224 */ /* 0x001fca00078e02ff */
[----:B------:R-:W-:Y:S01]  /*9130*/  @!P4 STG.E.U8 desc[UR48][R6.64+0x10], R13 ;  /* 0x0000100d0600c986 */ /* 0x000fe2000c101130 */
[----:B------:R-:W-:-:S13]  /*9140*/  ISETP.LT.OR P4, PT, R0, 0x12, !P5 ;  /* 0x000000120000780c */ /* 0x000fda0006f81670 */
[----:B------:R-:W-:-:S05]  /*9150*/  @!P4 IMAD R147, R147, R23, RZ ;  /* 0x000000179393c224 */ /* 0x000fca00078e02ff */
[----:B------:R0:W-:Y:S01]  /*9160*/  @!P4 STG.E.U8 desc[UR48][R6.64+0x11], R147 ;  /* 0x000011930600c986 */ /* 0x0001e2000c101130 */
[----:B------:R-:W-:Y:S01]  /*9170*/  ISETP.LT.OR P4, PT, R0, 0x19, !P6 ;  /* 0x000000190000780c */ /* 0x000fe20007781670 */
[----:B0-----:R-:W-:-:S12]  /*9180*/  @!P3 IMAD R147, R138, R23, RZ ;  /* 0x000000178a93b224 */ /* 0x001fd800078e02ff */
[----:B------:R-:W-:-:S05]  /*9190*/  @!P4 IMAD R15, R148, R23, RZ ;  /* 0x00000017940fc224 */ /* 0x000fca00078e02ff */
[----:B------:R0:W-:Y:S01]  /*91a0*/  @!P4 STG.E.U8 desc[UR48][R4.64+0x18], R15 ;  /* 0x0000180f0400c986 */ /* 0x0001e2000c101130 */
[----:B------:R-:W-:Y:S02]  /*91b0*/  ISETP.LT.OR P4, PT, R0, 0x1a, !P6 ;  /* 0x0000001a0000780c */ /* 0x000fe40007781670 */
[----:B------:R-:W-:-:S11]  /*91c0*/  ISETP.GE.AND P6, PT, R3, 0x89, PT ;  /* 0x000000890300780c */ /* 0x000fd60003fc6270 */
[----:B------:R-:W-:-:S05]  /*91d0*/  @!P4 IMAD R149, R149, R23, RZ ;  /* 0x000000179595c224 */ /* 0x000fca00078e02ff */
[----:B------:R-:W-:Y:S01]  /*91e0*/  @!P4 STG.E.U8 desc[UR48][R4.64+0x19], R149 ;  /* 0x000019950400c986 */ /* 0x000fe2000c101130 */
[----:B------:R-:W-:-:S13]  /*91f0*/  ISETP.LT.OR P4, PT, R0, 0x19, !P5 ;  /* 0x000000190000780c */ /* 0x000fda0006f81670 */
[----:B------:R-:W-:-:S05]  /*9200*/  @!P4 IMAD R21, R150, R23, RZ ;  /* 0x000000179615c224 */ /* 0x000fca00078e02ff */
[----:B------:R1:W-:Y:S01]  /*9210*/  @!P4 STG.E.U8 desc[UR48][R6.64+0x18], R21 ;  /* 0x000018150600c986 */ /* 0x0003e2000c101130 */
[C---:B------:R-:W-:Y:S02]  /*9220*/  ISETP.LT.OR P4, PT, R0.reuse, 0x1a, !P5 ;  /* 0x0000001a0000780c */ /* 0x040fe40006f81670 */
[----:B------:R-:W-:-:S11]  /*9230*/  ISETP.LT.OR P5, PT, R0, 0x12, !P6 ;  /* 0x000000120000780c */ /* 0x000fd600077a1670 */
[-C--:B------:R-:W-:Y:S02]  /*9240*/  @!P4 IMAD R151, R151, R23.reuse, RZ ;  /* 0x000000179797c224 */ /* 0x080fe400078e02ff */
[----:B------:R-:W-:-:S03]  /*9250*/  @!P5 IMAD R139, R139, R23, RZ ;  /* 0x000000178b8bd224 */ /* 0x000fc600078e02ff */
[----:B------:R-:W-:Y:S01]  /*9260*/  @!P4 STG.E.U8 desc[UR48][R6.64+0x19], R151 ;  /* 0x000019970600c986 */ /* 0x000fe2000c101130 */
[----:B------:R-:W-:-:S04]  /*9270*/  @!P5 IADD3 R12, P4, R8, UR43, RZ ;  /* 0x0000002b080cdc10 */ /* 0x000fc8000ff9e0ff */
[----:B------:R-:W-:Y:S02]  /*9280*/  @!P5 IADD3.X R13, R9, UR42, RZ, P4, !PT ;  /* 0x0000002a090ddc10 */ /* 0x000fe4000a7fe4ff */
[----:B------:R-:W-:-:S04]  /*9290*/  ISETP.GE.AND P4, PT, R3, 0x81, PT ;  /* 0x000000810300780c */ /* 0x000fc80003f86270 */
[----:B------:R-:W-:-:S13]  /*92a0*/  ISETP.LT.OR P4, PT, R0, 0x11, !P4 ;  /* 0x000000110000780c */ /* 0x000fda0006781670 */
[----:B0-----:R-:W-:-:S05]  /*92b0*/  @!P4 IMAD R15, R136, R23, RZ ;  /* 0x00000017880fc224 */ /* 0x001fca00078e02ff */
[----:B------:R-:W-:Y:S01]  /*92c0*/  @!P4 STG.E.U8 desc[UR48][R8.64+0x10], R15 ;  /* 0x0000100f0800c986 */ /* 0x000fe2000c101130 */
[----:B------:R-:W-:-:S04]  /*92d0*/  ISETP.GE.AND P4, PT, R3, 0x81, PT ;  /* 0x000000810300780c */ /* 0x000fc80003f86270 */
[----:B------:R-:W-:-:S13]  /*92e0*/  ISETP.LT.OR P4, PT, R0, 0x12, !P4 ;  /* 0x000000120000780c */ /* 0x000fda0006781670 */
[----:B------:R-:W-:-:S05]  /*92f0*/  @!P4 IMAD R145, R137, R23, RZ ;  /* 0x000000178991c224 */ /* 0x000fca00078e02ff */
[----:B------:R-:W-:Y:S01]  /*9300*/  @!P4 STG.E.U8 desc[UR48][R8.64+0x11], R145 ;  /* 0x000011910800c986 */ /* 0x000fe2000c101130 */
[----:B------:R-:W-:-:S03]  /*9310*/  ISETP.LT.OR P4, PT, R0, 0x19, !P6 ;  /* 0x000000190000780c */ /* 0x000fc60007781670 */
[----:B------:R-:W-:Y:S04]  /*9320*/  @!P3 STG.E.U8 desc[UR48][R10.64+0x10], R147 ;  /* 0x000010930a00b986 */ /* 0x000fe8000c101130 */
[----:B------:R0:W-:Y:S06]  /*9330*/  @!P5 STG.E.U8 desc[UR48][R12.64+0x11], R139 ;  /* 0x0000118b0c00d986 */ /* 0x0001ec000c101130 */
[----:B------:R-:W-:-:S04]  /*9340*/  @!P4 IADD3 R20, P6, R8, UR43, RZ ;  /* 0x0000002b0814cc10 */ /* 0x000fc8000ffde0ff */
[----:B-1----:R-:W-:Y:S02]  /*9350*/  @!P4 IADD3.X R21, R9, UR42, RZ, P6, !PT ;  /* 0x0000002a0915cc10 */ /* 0x002fe4000b7fe4ff */
[----:B------:R-:W-:Y:S01]  /*9360*/  ISETP.GE.AND P6, PT, R3, 0x89, PT ;  /* 0x000000890300780c */ /* 0x000fe20003fc6270 */
[----:B0-----:R-:W-:-:S03]  /*9370*/  @!P4 IMAD R13, R142, R23, RZ ;  /* 0x000000178e0dc224 */ /* 0x001fc600078e02ff */
[----:B------:R-:W-:-:S13]  /*9380*/  ISETP.LT.OR P3, PT, R0, 0x1a, !P6 ;  /* 0x0000001a0000780c */ /* 0x000fda0007761670 */
[----:B------:R-:W-:Y:S01]  /*9390*/  @!P3 IADD3 R136, P6, R8, UR43, RZ ;  /* 0x0000002b0888bc10 */ /* 0x000fe2000ffde0ff */
[----:B------:R-:W-:-:S03]  /*93a0*/  @!P3 IMAD R143, R143, R23, RZ ;  /* 0x000000178f8fb224 */ /* 0x000fc600078e02ff */
[----:B------:R-:W-:Y:S02]  /*93b0*/  @!P3 IADD3.X R137, R9, UR42, RZ, P6, !PT ;  /* 0x0000002a0989bc10 */ /* 0x000fe4000b7fe4ff */
[----:B------:R-:W-:-:S04]  /*93c0*/  ISETP.GE.AND P6, PT, R3, 0x81, PT ;  /* 0x000000810300780c */ /* 0x000fc80003fc6270 */
[----:B------:R-:W-:-:S13]  /*93d0*/  ISETP.LT.OR P5, PT, R0, 0x19, !P6 ;  /* 0x000000190000780c */ /* 0x000fda00077a1670 */
[----:B------:R-:W-:-:S05]  /*93e0*/  @!P5 IMAD R145, R140, R23, RZ ;  /* 0x000000178c91d224 */ /* 0x000fca00078e02ff */
[----:B------:R-:W-:Y:S01]  /*93f0*/  @!P5 STG.E.U8 desc[UR48][R8.64+0x18], R145 ;  /* 0x000018910800d986 */ /* 0x000fe2000c101130 */
[----:B------:R-:W-:Y:S02]  /*9400*/  ISETP.LT.OR P5, PT, R0, 0x1a, !P6 ;  /* 0x0000001a0000780c */ /* 0x000fe400077a1670 */
[----:B------:R-:W-:-:S11]  /*9410*/  ISETP.GE.AND P6, PT, R3, 0x89, PT ;  /* 0x000000890300780c */ /* 0x000fd60003fc6270 */
[----:B------:R-:W-:-:S05]  /*9420*/  @!P5 IMAD R141, R141, R23, RZ ;  /* 0x000000178d8dd224 */ /* 0x000fca00078e02ff */
[----:B------:R-:W-:Y:S01]  /*9430*/  @!P5 STG.E.U8 desc[UR48][R8.64+0x19], R141 ;  /* 0x0000198d0800d986 */ /* 0x000fe2000c101130 */
[----:B------:R-:W-:-:S03]  /*9440*/  IADD3 R10, P5, R8, UR41, RZ ;  /* 0x00000029080a7c10 */ /* 0x000fc6000ffbe0ff */
[----:B------:R-:W-:Y:S01]  /*9450*/  @!P4 STG.E.U8 desc[UR48][R20.64+0x18], R13 ;  /* 0x0000180d1400c986 */ /* 0x000fe2000c101130 */
[C---:B------:R-:W-:Y:S02]  /*9460*/  ISETP.LT.OR P4, PT, R0.reuse, 0x21, !P6 ;  /* 0x000000210000780c */ /* 0x040fe40007781670 */
[----:B------:R-:W-:Y:S01]  /*9470*/  ISETP.GE.AND P6, PT, R3, 0x101, PT ;  /* 0x000001010300780c */ /* 0x000fe20003fc6270 */
[----:B------:R0:W-:Y:S01]  /*9480*/  @!P3 STG.E.U8 desc[UR48][R136.64+0x19], R143 ;  /* 0x0000198f8800b986 */ /* 0x0001e2000c101130 */
[----:B------:R-:W-:Y:S02]  /*9490*/  IADD3.X R11, R9, UR40, RZ, P5, !PT ;  /* 0x00000028090b7c10 */ /* 0x000fe4000affe4ff */
[----:B------:R-:W-:-:S07]  /*94a0*/  ISETP.LT.OR P3, PT, R0, 0x11, !P6 ;  /* 0x000000110000780c */ /* 0x000fce0007761670 */
[----:B------:R-:W-:-:S04]  /*94b0*/  @!P4 IADD3 R14, P5, R8, UR43, RZ ;  /* 0x0000002b080ecc10 */ /* 0x000fc8000ffbe0ff */
[----:B------:R-:W-:Y:S02]  /*94c0*/  @!P4 IADD3.X R15, R9, UR42, RZ, P5, !PT ;  /* 0x0000002a090fcc10 */ /* 0x000fe4000affe4ff */
[----:B------:R-:W-:-:S05]  /*94d0*/  @!P3 IMAD R139, R128, R23, RZ ;  /* 0x00000017808bb224 */ /* 0x000fca00078e02ff */
[----:B------:R1:W-:Y:S01]  /*94e0*/  @!P3 STG.E.U8 desc[UR48][R10.64+0x10], R139 ;  /* 0x0000108b0a00b986 */ /* 0x0003e2000c101130 */
[----:B------:R-:W-:-:S13]  /*94f0*/  ISETP.LT.OR P3, PT, R0, 0x12, !P6 ;  /* 0x000000120000780c */ /* 0x000fda0007761670 */
[----:B------:R-:W-:-:S05]  /*9500*/  @!P3 IMAD R129, R129, R23, RZ ;  /* 0x000000178181b224 */ /* 0x000fca00078e02ff */
[----:B------:R-:W-:Y:S01]  /*9510*/  @!P3 STG.E.U8 desc[UR48][R10.64+0x11], R129 ;  /* 0x000011810a00b986 */ /* 0x000fe2000c101130 */
[----:B------:R-:W-:-:S13]  /*9520*/  ISETP.LT.OR P3, PT, R0, 0x11, !P2 ;  /* 0x000000110000780c */ /* 0x000fda0005761670 */
[----:B------:R-:W-:Y:S01]  /*9530*/  @!P3 IADD3 R12, P5, R10, UR43, RZ ;  /* 0x0000002b0a0cbc10 */ /* 0x000fe2000ffbe0ff */
[----:B0-----:R-:W-:-:S03]  /*9540*/  @!P3 IMAD R137, R130, R23, RZ ;  /* 0x000000178289b224 */ /* 0x001fc600078e02ff */
[----:B------:R-:W-:Y:S02]  /*9550*/  @!P3 IADD3.X R13, R11, UR42, RZ, P5, !PT ;  /* 0x0000002a0b0dbc10 */ /* 0x000fe4000affe4ff */
[----:B------:R-:W-:-:S03]  /*9560*/  ISETP.LT.OR P5, PT, R0, 0x12, !P2 ;  /* 0x000000120000780c */ /* 0x000fc600057a1670 */
[----:B------:R-:W-:Y:S10]  /*9570*/  @!P3 STG.E.U8 desc[UR48][R12.64+0x10], R137 ;  /* 0x000010890c00b986 */ /* 0x000ff4000c101130 */
[----:B------:R-:W-:Y:S01]  /*9580*/  @!P5 IADD3 R20, P6, R10, UR43, RZ ;  /* 0x0000002b0a14dc10 */ /* 0x000fe2000ffde0ff */
[----:B------:R-:W-:-:S03]  /*9590*/  @!P5 IMAD R131, R131, R23, RZ ;  /* 0x000000178383d224 */ /* 0x000fc600078e02ff */
[----:B------:R-:W-:Y:S02]  /*95a0*/  @!P5 IADD3.X R21, R11, UR42, RZ, P6, !PT ;  /* 0x0000002a0b15dc10 */ /* 0x000fe4000b7fe4ff */
[----:B------:R-:W-:-:S03]  /*95b0*/  ISETP.GE.AND P6, PT, R3, 0x101, PT ;  /* 0x000001010300780c */ /* 0x000fc60003fc6270 */
[----:B------:R0:W-:Y:S01]  /*95c0*/  @!P5 STG.E.U8 desc[UR48][R20.64+0x11], R131 ;  /* 0x000011831400d986 */ /* 0x0001e2000c101130 */
[----:B------:R-:W-:-:S13]  /*95d0*/  ISETP.LT.OR P3, PT, R0, 0x19, !P6 ;  /* 0x000000190000780c */ /* 0x000fda0007761670 */
[----:B-1----:R-:W-:-:S05]  /*95e0*/  @!P3 IMAD R139, R132, R23, RZ ;  /* 0x00000017848bb224 */ /* 0x002fca00078e02ff */
[----:B------:R-:W-:Y:S01]  /*95f0*/  @!P3 STG.E.U8 desc[UR48][R10.64+0x18], R139 ;  /* 0x0000188b0a00b986 */ /* 0x000fe2000c101130 */
[----:B------:R-:W-:-:S13]  /*9600*/  ISETP.LT.OR P3, PT, R0, 0x1a, !P6 ;  /* 0x0000001a0000780c */ /* 0x000fda0007761670 */
[----:B------:R-:W-:-:S05]  /*9610*/  @!P3 IMAD R133, R133, R23, RZ ;  /* 0x000000178585b224 */ /* 0x000fca00078e02ff */
[----:B------:R1:W-:Y:S01]  /*9620*/  @!P3 STG.E.U8 desc[UR48][R10.64+0x19], R133 ;  /* 0x000019850a00b986 */ /* 0x0003e2000c101130 */
[----:B------:R-:W-:-:S13]  /*9630*/  ISETP.LT.OR P3, PT, R0, 0x19, !P2 ;  /* 0x000000190000780c */ /* 0x000fda0005761670 */
[----:B------:R-:W-:Y:S01]  /*9640*/  @!P3 IADD3 R128, P5, R10, UR43, RZ ;  /* 0x0000002b0a80bc10 */ /* 0x000fe2000ffbe0ff */
[----:B0-----:R-:W-:-:S03]  /*9650*/  @!P3 IMAD R21, R134, R23, RZ ;  /* 0x000000178615b224 */ /* 0x001fc600078e02ff */
[----:B------:R-:W-:Y:S02]  /*9660*/  @!P3 IADD3.X R129, R11, UR42, RZ, P5, !PT ;  /* 0x0000002a0b81bc10 */ /* 0x000fe4000affe4ff */
[----:B------:R-:W-:-:S03]  /*9670*/  ISETP.LT.OR P5, PT, R0, 0x1a, !P2 ;  /* 0x0000001a0000780c */ /* 0x000fc600057a1670 */
[----:B------:R0:W-:Y:S01]  /*9680*/  @!P3 STG.E.U8 desc[UR48][R128.64+0x18], R21 ;  /* 0x000018158000b986 */ /* 0x0001e2000c101130 */
[----:B------:R-:W-:-:S04]  /*9690*/  IADD3 R12, P3, R10, UR41, RZ ;  /* 0x000000290a0c7c10 */ /* 0x000fc8000ff7e0ff */
[----:B------:R-:W-:Y:S02]  /*96a0*/  IADD3.X R13, R11, UR40, RZ, P3, !PT ;  /* 0x000000280b0d7c10 */ /* 0x000fe40009ffe4ff */
[----:B------:R-:W-:-:S03]  /*96b0*/  ISETP.LT.OR P3, PT, R0, 0x11, !P0 ;  /* 0x000000110000780c */ /* 0x000fc60004761670 */
[----:B------:R-:W-:Y:S01]  /*96c0*/  @!P5 IADD3 R130, P6, R10, UR43, RZ ;  /* 0x0000002b0a82dc10 */ /* 0x000fe2000ffde0ff */
[----:B------:R-:W-:-:S03]  /*96d0*/  @!P5 IMAD R135, R135, R23, RZ ;  /* 0x000000178787d224 */ /* 0x000fc600078e02ff */
[----:B------:R-:W-:-:S05]  /*96e0*/  @!P5 IADD3.X R131, R11, UR42, RZ, P6, !PT ;  /* 0x0000002a0b83dc10 */ /* 0x000fca000b7fe4ff */
[----:B------:R3:W-:Y:S01]  /*96f0*/  @!P5 STG.E.U8 desc[UR48][R130.64+0x19], R135 ;  /* 0x000019878200d986 */ /* 0x0007e2000c101130 */
[----:B-1----:R-:W-:-:S05]  /*9700*/  @!P3 IMAD R133, R120, R23, RZ ;  /* 0x000000177885b224 */ /* 0x002fca00078e02ff */
[----:B------:R1:W-:Y:S01]  /*9710*/  @!P3 STG.E.U8 desc[UR48][R12.64+0x10], R133 ;  /* 0x000010850c00b986 */ /* 0x0003e2000c101130 */
[----:B------:R-:W-:-:S13]  /*9720*/  ISETP.LT.OR P3, PT, R0, 0x12, !P0 ;  /* 0x000000120000780c */ /* 0x000fda0004761670 */
[----:B------:R-:W-:-:S05]  /*9730*/  @!P3 IMAD R137, R121, R23, RZ ;  /* 0x000000177989b224 */ /* 0x000fca00078e02ff */
[----:B------:R-:W-:Y:S01]  /*9740*/  @!P3 STG.E.U8 desc[UR48][R12.64+0x11], R137 ;  /* 0x000011890c00b986 */ /* 0x000fe2000c101130 */
[----:B0-----:R-:W-:-:S04]  /*9750*/  IADD3 R128, P3, R10, UR41, RZ ;  /* 0x000000290a807c10 */ /* 0x001fc8000ff7e0ff */
[----:B------:R-:W-:Y:S02]  /*9760*/  IADD3.X R132, R11, UR40, RZ, P3, !PT ;  /* 0x000000280b847c10 */ /* 0x000fe40009ffe4ff */
[----:B------:R-:W-:-:S13]  /*9770*/  ISETP.LT.OR P3, PT, R0, 0x11, !P1 ;  /* 0x000000110000780c */ /* 0x000fda0004f61670 */
[----:B------:R-:W-:Y:S01]  /*9780*/  @!P3 IADD3 R20, P5, R12, UR43, RZ ;  /* 0x0000002b0c14bc10 */ /* 0x000fe2000ffbe0ff */
[----:B------:R-:W-:-:S03]  /*9790*/  @!P3 IMAD R129, R122, R23, RZ ;  /* 0x000000177a81b224 */ /* 0x000fc600078e02ff */
[----:B------:R-:W-:Y:S02]  /*97a0*/  @!P3 IADD3.X R21, R13, UR42, RZ, P5, !PT ;  /* 0x0000002a0d15bc10 */ /* 0x000fe4000affe4ff */
[----:B------:R-:W-:-:S03]  /*97b0*/  ISETP.LT.OR P5, PT, R0, 0x12, !P1 ;  /* 0x000000120000780c */ /* 0x000fc60004fa1670 */
[----:B------:R-:W-:Y:S01]  /*97c0*/  @!P3 STG.E.U8 desc[UR48][R20.64+0x10], R129 ;  /* 0x000010811400b986 */ /* 0x000fe2000c101130 */
[----:B------:R-:W-:-:S09]  /*97d0*/  ISETP.LT.OR P3, PT, R0, 0x19, !P0 ;  /* 0x000000190000780c */ /* 0x000fd20004761670 */
[----:B------:R-:W-:Y:S01]  /*97e0*/  @!P5 IADD3 R120, P6, R128, UR43, RZ ;  /* 0x0000002b8078dc10 */ /* 0x000fe2000ffde0ff */
[----:B---3--:R-:W-:-:S03]  /*97f0*/  @!P5 IMAD R131, R123, R23, RZ ;  /* 0x000000177b83d224 */ /* 0x008fc600078e02ff */
[----:B------:R-:W-:Y:S01]  /*9800*/  @!P5 IADD3.X R121, R132, UR42, RZ, P6, !PT ;  /* 0x0000002a8479dc10 */ /* 0x000fe2000b7fe4ff */
[----:B-1----:R-:W-:-:S04]  /*9810*/  @!P3 IMAD R133, R124, R23, RZ ;  /* 0x000000177c85b224 */ /* 0x002fc800078e02ff */
[----:B------:R0:W-:Y:S04]  /*9820*/  @!P5 STG.E.U8 desc[UR48][R120.64+0x11], R131 ;  /* 0x000011837800d986 */ /* 0x0001e8000c101130 */
        /* <DEDUP_REMOVED lines=15> */
[----:B------:R-:W-:Y:S02]  /*9920*/  ISETP.LT.OR P3, PT, R0, 0x21, !P6 ;  /* 0x000000210000780c */ /* 0x000fe40007761670 */
[----:B------:R-:W-:-:S11]  /*9930*/  ISETP.GE.AND P5, PT, R3, 0x9, PT ;  /* 0x000000090300780c */ /* 0x000fd60003fa6270 */
[----:B-1----:R-:W-:-:S05]  /*9940*/  @!P3 IMAD R125, R112, R23, RZ ;  /* 0x00000017707db224 */ /* 0x002fca00078e02ff */
[----:B------:R-:W-:Y:S01]  /*9950*/  @!P3 STG.E.U8 desc[UR48][R4.64+0x20], R125 ;  /* 0x0000207d0400b986 */ /* 0x000fe2000c101130 */
[----:B------:R-:W-:-:S13]  /*9960*/  ISETP.LT.OR P3, PT, R0, 0x22, !P6 ;  /* 0x000000220000780c */ /* 0x000fda0007761670 */
[----:B------:R-:W-:-:S05]  /*9970*/  @!P3 IMAD R113, R113, R23, RZ ;  /* 0x000000177171b224 */ /* 0x000fca00078e02ff */
[----:B------:R1:W-:Y:S01]  /*9980*/  @!P3 STG.E.U8 desc[UR48][R4.64+0x21], R113 ;  /* 0x000021710400b986 */ /* 0x0003e2000c101130 */
        /* <DEDUP_REMOVED lines=8> */
[----:B------:R0:W-:Y:S01]  /*9a10*/  @!P3 STG.E.U8 desc[UR48][R4.64+0x28], R21 ;  /* 0x000028150400b986 */ /* 0x0001e2000c101130 */
[----:B------:R-:W-:Y:S02]  /*9a20*/  ISETP.LT.OR P3, PT, R0, 0x2a, !P6 ;  /* 0x0000002a0000780c */ /* 0x000fe40007761670 */
[----:B------:R-:W-:-:S11]  /*9a30*/  ISETP.GE.AND P6, PT, R3, 0x89, PT ;  /* 0x000000890300780c */ /* 0x000fd60003fc6270 */
[----:B------:R-:W-:-:S05]  /*9a40*/  @!P3 IMAD R117, R117, R23, RZ ;  /* 0x000000177575b224 */ /* 0x000fca00078e02ff */
[----:B------:R-:W-:Y:S01]  /*9a50*/  @!P3 STG.E.U8 desc[UR48][R4.64+0x29], R117 ;  /* 0x000029750400b986 */ /* 0x000fe2000c101130 */
[----:B------:R-:W-:-:S13]  /*9a60*/  ISETP.LT.OR P3, PT, R0, 0x29, !P5 ;  /* 0x000000290000780c */ /* 0x000fda0006f61670 */
[----:B-1----:R-:W-:-:S05]  /*9a70*/  @!P3 IMAD R113, R118, R23, RZ ;  /* 0x000000177671b224 */ /* 0x002fca00078e02ff */
[----:B------:R-:W-:Y:S01]  /*9a80*/  @!P3 STG.E.U8 desc[UR48][R6.64+0x28], R113 ;  /* 0x000028710600b986 */ /* 0x000fe2000c101130 */
[C---:B------:R-:W-:Y:S02]  /*9a90*/  ISETP.LT.OR P3, PT, R0.reuse, 0x2a, !P5 ;  /* 0x0000002a0000780c */ /* 0x040fe40006f61670 */
[----:B------:R-:W-:-:S11]  /*9aa0*/  ISETP.LT.OR P5, PT, R0, 0x22, !P6 ;  /* 0x000000220000780c */ /* 0x000fd600077a1670 */
[----:B------:R-:W-:-:S05]  /*9ab0*/  @!P3 IMAD R119, R119, R23, RZ ;  /* 0x000000177777b224 */ /* 0x000fca00078e02ff */
[----:B------:R1:W-:Y:S01]  /*9ac0*/  @!P3 STG.E.U8 desc[UR48][R6.64+0x29], R119 ;  /* 0x000029770600b986 */ /* 0x0003e2000c101130 */
[----:B------:R-:W-:-:S04]  /*9ad0*/  @!P5 IADD3 R20, P3, R8, UR43, RZ ;  /* 0x0000002b0814dc10 */ /* 0x000fc8000ff7e0ff */
[----:B0-----:R-:W-:Y:S02]  /*9ae0*/  @!P5 IADD3.X R21, R9, UR42, RZ, P3, !PT ;  /* 0x0000002a0915dc10 */ /* 0x001fe40009ffe4ff */
[----:B------:R-:W-:-:S04]  /*9af0*/  ISETP.GE.AND P3, PT, R3, 0x81, PT ;  /* 0x000000810300780c */ /* 0x000fc80003f66270 */
[----:B------:R-:W-:Y:S01]  /*9b00*/  ISETP.LT.OR P3, PT, R0, 0x21, !P3 ;  /* 0x000000210000780c */ /* 0x000fe20005f61670 */
[----:B-1----:R-:W-:-:S12]  /*9b10*/  @!P4 IMAD R119, R106, R23, RZ ;  /* 0x000000176a77c224 */ /* 0x002fd800078e02ff */
[----:B------:R-:W-:-:S05]  /*9b20*/  @!P3 IMAD R115, R104, R23, RZ ;  /* 0x000000176873b224 */ /* 0x000fca00078e02ff */
[----:B------:R0:W-:Y:S01]  /*9b30*/  @!P3 STG.E.U8 desc[UR48][R8.64+0x20], R115 ;  /* 0x000020730800b986 */ /* 0x0001e2000c101130 */
[----:B------:R-:W-:-:S04]  /*9b40*/  ISETP.GE.AND P3, PT, R3, 0x81, PT ;  /* 0x000000810300780c */ /* 0x000fc80003f66270 */
[----:B------:R-:W-:Y:S01]  /*9b50*/  ISETP.LT.OR P3, PT, R0, 0x22, !P3 ;  /* 0x000000220000780c */ /* 0x000fe20005f61670 */
[----:B0-----:R-:W-:-:S12]  /*9b60*/  @!P5 IMAD R115, R107, R23, RZ ;  /* 0x000000176b73d224 */ /* 0x001fd800078e02ff */
[----:B------:R-:W-:-:S05]  /*9b70*/  @!P3 IMAD R117, R105, R23, RZ ;  /* 0x000000176975b224 */ /* 0x000fca00078e02ff */
[----:B------:R-:W-:Y:S01]  /*9b80*/  @!P3 STG.E.U8 desc[UR48][R8.64+0x21], R117 ;  /* 0x000021750800b986 */ /* 0x000fe2000c101130 */
[----:B------:R-:W-:-:S03]  /*9b90*/  ISETP.LT.OR P3, PT, R0, 0x29, !P6 ;  /* 0x000000290000780c */ /* 0x000fc60007761670 */
[----:B------:R-:W-:Y:S04]  /*9ba0*/  @!P4 STG.E.U8 desc[UR48][R14.64+0x20], R119 ;  /* 0x000020770e00c986 */ /* 0x000fe8000c101130 */
[----:B------:R0:W-:Y:S06]  /*9bb0*/  @!P5 STG.E.U8 desc[UR48][R20.64+0x21], R115 ;  /* 0x000021731400d986 */ /* 0x0001ec000c101130 */
[----:B------:R-:W-:-:S04]  /*9bc0*/  @!P3 IADD3 R104, P6, R8, UR43, RZ ;  /* 0x0000002b0868bc10 */ /* 0x000fc8000ffde0ff */
[----:B------:R-:W-:Y:S02]  /*9bd0*/  @!P3 IADD3.X R105, R9, UR42, RZ, P6, !PT ;  /* 0x0000002a0969bc10 */ /* 0x000fe4000b7fe4ff */
        /* <DEDUP_REMOVED lines=14> */
[----:B------:R-:W-:-:S03]  /*9cc0*/  ISETP.LT.OR P5, PT, R0, 0x31, !P6 ;  /* 0x000000310000780c */ /* 0x000fc600077a1670 */
[----:B------:R0:W-:Y:S04]  /*9cd0*/  @!P3 STG.E.U8 desc[UR48][R104.64+0x28], R21 ;  /* 0x000028156800b986 */ /* 0x0001e8000c101130 */
[----:B------:R-:W-:Y:S06]  /*9ce0*/  @!P4 STG.E.U8 desc[UR48][R112.64+0x29], R111 ;  /* 0x0000296f7000c986 */ /* 0x000fec000c101130 */
[----:B------:R-:W-:-:S04]  /*9cf0*/  @!P5 IADD3 R106, P6, R8, UR43, RZ ;  /* 0x0000002b086adc10 */ /* 0x000fc8000ffde0ff */
[----:B------:R-:W-:Y:S02]  /*9d00*/  @!P5 IADD3.X R107, R9, UR42, RZ, P6, !PT ;  /* 0x0000002a096bdc10 */ /* 0x000fe4000b7fe4ff */
[----:B------:R-:W-:-:S04]  /*9d10*/  ISETP.GE.AND P6, PT, R3, 0x101, PT ;  /* 0x000001010300780c */ /* 0x000fc80003fc6270 */
[----:B------:R-:W-:-:S13]  /*9d20*/  ISETP.LT.OR P3, PT, R0, 0x21, !P6 ;  /* 0x000000210000780c */ /* 0x000fda0007761670 */
[----:B------:R-:W-:-:S05]  /*9d30*/  @!P3 IMAD R115, R96, R23, RZ ;  /* 0x000000176073b224 */ /* 0x000fca00078e02ff */
[----:B------:R-:W-:Y:S01]  /*9d40*/  @!P3 STG.E.U8 desc[UR48][R10.64+0x20], R115 ;  /* 0x000020730a00b986 */ /* 0x000fe2000c101130 */
        /* <DEDUP_REMOVED lines=25> */
[----:B------:R0:W-:Y:S01]  /*9ee0*/  @!P3 STG.E.U8 desc[UR48][R96.64+0x28], R21 ;  /* 0x000028156000b986 */ /* 0x0001e2000c101130 */
[----:B------:R-:W-:-:S09]  /*9ef0*/  ISETP.LT.OR P3, PT, R0, 0x21, !P0 ;  /* 0x000000210000780c */ /* 0x000fd20004761670 */
[----:B------:R-:W-:Y:S01]  /*9f00*/  @!P4 IADD3 R14, P6, R10, UR43, RZ ;  /* 0x0000002b0a0ecc10 */ /* 0x000fe2000ffde0ff */
[----:B------:R-:W-:-:S03]  /*9f10*/  @!P4 IMAD R103, R103, R23, RZ ;  /* 0x000000176767c224 */ /* 0x000fc600078e02ff */
[----:B------:R-:W-:Y:S01]  /*9f20*/  @!P4 IADD3.X R15, R11, UR42, RZ, P6, !PT ;  /* 0x0000002a0b0fcc10 */ /* 0x000fe2000b7fe4ff */
[----:B------:R-:W-:-:S04]  /*9f30*/  @!P3 IMAD R99, R88, R23, RZ ;  /* 0x000000175863b224 */ /* 0x000fc800078e02ff */
[----:B------:R1:W-:Y:S04]  /*9f40*/  @!P4 STG.E.U8 desc[UR48][R14.64+0x29], R103 ;  /* 0x000029670e00c986 */ /* 0x0003e8000c101130 */
[----:B------:R3:W-:Y:S01]  /*9f50*/  @!P3 STG.E.U8 desc[UR48][R12.64+0x20], R99 ;  /* 0x000020630c00b986 */ /* 0x0007e2000c101130 */
[----:B------:R-:W-:-:S13]  /*9f60*/  ISETP.LT.OR P3, PT, R0, 0x22, !P0 ;  /* 0x000000220000780c */ /* 0x000fda0004761670 */
[----:B------:R-:W-:-:S05]  /*9f70*/  @!P3 IMAD R89, R89, R23, RZ ;  /* 0x000000175959b224 */ /* 0x000fca00078e02ff */
[----:B------:R-:W-:Y:S01]  /*9f80*/  @!P3 STG.E.U8 desc[UR48][R12.64+0x21], R89 ;  /* 0x000021590c00b986 */ /* 0x000fe2000c101130 */
[----:B------:R-:W-:-:S04]  /*9f90*/  IADD3 R88, P3, R10, UR41, RZ ;  /* 0x000000290a587c10 */ /* 0x000fc8000ff7e0ff */
[----:B------:R-:W-:Y:S02]  /*9fa0*/  IADD3.X R98, R11, UR40, RZ, P3, !PT ;  /* 0x000000280b627c10 */ /* 0x000fe40009ffe4ff */
[----:B0-----:R-:W-:-:S04]  /*9fb0*/  IADD3 R96, P3, R10, UR41, RZ ;  /* 0x000000290a607c10 */ /* 0x001fc8000ff7e0ff */
[----:B------:R-:W-:Y:S02]  /*9fc0*/  IADD3.X R100, R11, UR40, RZ, P3, !PT ;  /* 0x000000280b647c10 */ /* 0x000fe40009ffe4ff */
[----:B------:R-:W-:-:S13]  /*9fd0*/  ISETP.LT.OR P3, PT, R0, 0x21, !P1 ;  /* 0x000000210000780c */ /* 0x000fda0004f61670 */
[----:B-1----:R-:W-:Y:S01]  /*9fe0*/  @!P3 IADD3 R14, P4, R88, UR43, RZ ;  /* 0x0000002b580ebc10 */ /* 0x002fe2000ff9e0ff */
[----:B------:R-:W-:-:S03]  /*9ff0*/  @!P3 IMAD R97, R90, R23, RZ ;  /* 0x000000175a61b224 */ /* 0x000fc600078e02ff */
[----:B------:R-:W-:Y:S02]  /*a000*/  @!P3 IADD3.X R15, R98, UR42, RZ, P4, !PT ;  /* 0x0000002a620fbc10 */ /* 0x000fe4000a7fe4ff */
[----:B------:R-:W-:-:S03]  /*a010*/  ISETP.LT.OR P4, PT, R0, 0x22, !P1 ;  /* 0x000000220000780c */ /* 0x000fc60004f81670 */
[----:B------:R-:W-:Y:S01]  /*a020*/  @!P3 STG.E.U8 desc[UR48][R14.64+0x20], R97 ;  /* 0x000020610e00b986 */ /* 0x000fe2000c101130 */
[----:B------:R-:W-:-:S09]  /*a030*/  ISETP.LT.OR P3, PT, R0, 0x29, !P0 ;  /* 0x000000290000780c */ /* 0x000fd20004761670 */
[----:B------:R-:W-:Y:S01]  /*a040*/  @!P4 IADD3 R20, P6, R96, UR43, RZ ;  /* 0x0000002b6014cc10 */ /* 0x000fe2000ffde0ff */
[----:B------:R-:W-:-:S03]  /*a050*/  @!P4 IMAD R91, R91, R23, RZ ;  /* 0x000000175b5bc224 */ /* 0x000fc600078e02ff */
[----:B------:R-:W-:Y:S01]  /*a060*/  @!P4 IADD3.X R21, R100, UR42, RZ, P6, !PT ;  /* 0x0000002a6415cc10 */ /* 0x000fe2000b7fe4ff */
[----:B---3--:R-:W-:-:S04]  /*a070*/  @!P3 IMAD R99, R92, R23, RZ ;  /* 0x000000175c63b224 */ /* 0x008fc800078e02ff */
        /* <DEDUP_REMOVED lines=18> */
[----:B------:R-:W-:-:S05]  /*a1a0*/  @!P3 IMAD R91, R80, R23, RZ ;  /* 0x00000017505bb224 */ /* 0x000fca00078e02ff */
[----:B------:R-:W-:Y:S01]  /*a1b0*/  @!P3 STG.E.U8 desc[UR48][R4.64+0x30], R91 ;  /* 0x0000305b0400b986 */ /* 0x000fe2000c101130 */
[----:B------:R-:W-:-:S13]  /*a1c0*/  ISETP.LT.OR P3, PT, R0, 0x32, !P6 ;  /* 0x000000320000780c */ /* 0x000fda0007761670 */
[----:B------:R-:W-:-:S05]  /*a1d0*/  @!P3 IMAD R81, R81, R23, RZ ;  /* 0x000000175151b224 */ /* 0x000fca00078e02ff */
[----:B------:R-:W-:Y:S01]  /*a1e0*/  @!P3 STG.E.U8 desc[UR48][R4.64+0x31], R81 ;  /* 0x000031510400b986 */ /* 0x000fe2000c101130 */
[----:B------:R-:W-:-:S13]  /*a1f0*/  ISETP.LT.OR P3, PT, R0, 0x31, !P4 ;  /* 0x000000310000780c */ /* 0x000fda0006761670 */
[----:B-1----:R-:W-:-:S05]  /*a200*/  @!P3 IMAD R93, R82, R23, RZ ;  /* 0x00000017525db224 */ /* 0x002fca00078e02ff */
[----:B------:R-:W-:Y:S01]  /*a210*/  @!P3 STG.E.U8 desc[UR48][R6.64+0x30], R93 ;  /* 0x0000305d0600b986 */ /* 0x000fe2000c101130 */
[----:B------:R-:W-:-:S13]  /*a220*/  ISETP.LT.OR P3, PT, R0, 0x32, !P4 ;  /* 0x000000320000780c */ /* 0x000fda0006761670 */
[----:B------:R-:W-:-:S05]  /*a230*/  @!P3 IMAD R83, R83, R23, RZ ;  /* 0x000000175353b224 */ /* 0x000fca00078e02ff */
[----:B------:R-:W-:Y:S01]  /*a240*/  @!P3 STG.E.U8 desc[UR48][R6.64+0x31], R83 ;  /* 0x000031530600b986 */ /* 0x000fe2000c101130 */
[----:B------:R-:W-:-:S13]  /*a250*/  ISETP.LT.OR P3, PT, R0, 0x39, !P6 ;  /* 0x000000390000780c */ /* 0x000fda0007761670 */
[----:B0-----:R-:W-:-:S05]  /*a260*/  @!P3 IMAD R15, R84, R23, RZ ;  /* 0x00000017540fb224 */ /* 0x001fca00078e02ff */
[----:B------:R-:W-:Y:S01]  /*a270*/  @!P3 STG.E.U8 desc[UR48][R4.64+0x38], R15 ;  /* 0x0000380f0400b986 */ /* 0x000fe2000c101130 */
[----:B------:R-:W-:Y:S02]  /*a280*/  ISETP.LT.OR P3, PT, R0, 0x3a, !P6 ;  /* 0x0000003a0000780c */ /* 0x000fe40007761670 */
[----:B------:R-:W-:-:S11]  /*a290*/  ISETP.GE.AND P6, PT, R3, 0x89, PT ;  /* 0x000000890300780c */ /* 0x000fd60003fc6270 */
[----:B------:R-:W-:-:S05]  /*a2a0*/  @!P3 IMAD R85, R85, R23, RZ ;  /* 0x000000175555b224 */ /* 0x000fca00078e02ff */
[----:B------:R0:W-:Y:S01]  /*a2b0*/  @!P3 STG.E.U8 desc[UR48][R4.64+0x39], R85 ;  /* 0x000039550400b986 */ /* 0x0001e2000c101130 */
[----:B------:R-:W-:Y:S01]  /*a2c0*/  ISETP.LT.OR P3, PT, R0, 0x39, !P4 ;  /* 0x000000390000780c */ /* 0x000fe20006761670 */
[----:B0-----:R-:W-:-:S12]  /*a2d0*/  @!P5 IMAD R85, R74, R23, RZ ;  /* 0x000000174a55d224 */ /* 0x001fd800078e02ff */
[----:B------:R-:W-:-:S05]  /*a2e0*/  @!P3 IMAD R21, R86, R23, RZ ;  /* 0x000000175615b224 */ /* 0x000fca00078e02ff */
[----:B------:R-:W-:Y:S01]  /*a2f0*/  @!P3 STG.E.U8 desc[UR48][R6.64+0x38], R21 ;  /* 0x000038150600b986 */ /* 0x000fe2000c101130 */
[C---:B------:R-:W-:Y:S02]  /*a300*/  ISETP.LT.OR P3, PT, R0.reuse, 0x3a, !P4 ;  /* 0x0000003a0000780c */ /* 0x040fe40006761670 */
[----:B------:R-:W-:-:S11]  /*a310*/  ISETP.LT.OR P4, PT, R0, 0x32, !P6 ;  /* 0x000000320000780c */ /* 0x000fd60007781670 */
[----:B------:R-:W-:-:S05]  /*a320*/  @!P3 IMAD R87, R87, R23, RZ ;  /* 0x000000175757b224 */ /* 0x000fca00078e02ff */
[----:B------:R-:W-:Y:S01]  /*a330*/  @!P3 STG.E.U8 desc[UR48][R6.64+0x39], R87 ;  /* 0x000039570600b986 */ /* 0x000fe2000c101130 */
[----:B------:R-:W-:-:S04]  /*a340*/  @!P4 IADD3 R14, P3, R8, UR43, RZ ;  /* 0x0000002b080ecc10 */ /* 0x000fc8000ff7e0ff */
[----:B------:R-:W-:Y:S02]  /*a350*/  @!P4 IADD3.X R15, R9, UR42, RZ, P3, !PT ;  /* 0x0000002a090fcc10 */ /* 0x000fe40009ffe4ff */
[----:B------:R-:W-:-:S04]  /*a360*/  ISETP.GE.AND P3, PT, R3, 0x81, PT ;  /* 0x000000810300780c */ /* 0x000fc80003f66270 */
[----:B------:R-:W-:-:S13]  /*a370*/  ISETP.LT.OR P3, PT, R0, 0x31, !P3 ;  /* 0x000000310000780c */ /* 0x000fda0005f61670 */
        /* <DEDUP_REMOVED lines=21> */
[----:B------:R0:W-:Y:S01]  /*a4d0*/  @!P4 STG.E.U8 desc[UR48][R8.64+0x38], R83 ;  /* 0x000038530800c986 */ /* 0x0001e2000c101130 */
[----:B------:R-:W-:Y:S02]  /*a4e0*/  ISETP.LT.OR P4, PT, R0, 0x3a, !P6 ;  /* 0x0000003a0000780c */ /* 0x000fe40007781670 */
[----:B------:R-:W-:-:S11]  /*a4f0*/  ISETP.GE.AND P6, PT, R3, 0x89, PT ;  /* 0x000000890300780c */ /* 0x000fd60003fc6270 */
[----:B------:R-:W-:-:S05]  /*a500*/  @!P4 IMAD R77, R77, R23, RZ ;  /* 0x000000174d4dc224 */ /* 0x000fca00078e02ff */
[----:B------:R-:W-:Y:S01]  /*a510*/  @!P4 STG.E.U8 desc[UR48][R8.64+0x39], R77 ;  /* 0x0000394d0800c986 */ /* 0x000fe2000c101130 */
[----:B------:R-:W-:-:S03]  /*a520*/  ISETP.LT.OR P4, PT, R0, 0x41, !P6 ;  /* 0x000000410000780c */ /* 0x000fc60007781670 */
[----:B------:R-:W-:Y:S04]  /*a530*/  @!P3 STG.E.U8 desc[UR48][R20.64+0x38], R81 ;  /* 0x000038511400b986 */ /* 0x000fe8000c101130 */
[----:B------:R1:W-:Y:S06]  /*a540*/  @!P5 STG.E.U8 desc[UR48][R72.64+0x39], R79 ;  /* 0x0000394f4800d986 */ /* 0x0003ec000c101130 */
[----:B------:R-:W-:-:S04]  /*a550*/  @!P4 IADD3 R74, P6, R8, UR43, RZ ;  /* 0x0000002b084acc10 */ /* 0x000fc8000ffde0ff */
[----:B------:R-:W-:Y:S02]  /*a560*/  @!P4 IADD3.X R75, R9, UR42, RZ, P6, !PT ;  /* 0x0000002a094bcc10 */ /* 0x000fe4000b7fe4ff */
[----:B------:R-:W-:-:S04]  /*a570*/  ISETP.GE.AND P6, PT, R3, 0x101, PT ;  /* 0x000001010300780c */ /* 0x000fc80003fc6270 */
[----:B------:R-:W-:-:S13]  /*a580*/  ISETP.LT.OR P3, PT, R0, 0x31, !P6 ;  /* 0x000000310000780c */ /* 0x000fda0007761670 */
[----:B0-----:R-:W-:-:S05]  /*a590*/  @!P3 IMAD R83, R64, R23, RZ ;  /* 0x000000174053b224 */ /* 0x001fca00078e02ff */
[----:B------:R-:W-:Y:S01]  /*a5a0*/  @!P3 STG.E.U8 desc[UR48][R10.64+0x30], R83 ;  /* 0x000030530a00b986 */ /* 0x000fe2000c101130 */
[----:B------:R-:W-:-:S13]  /*a5b0*/  ISETP.LT.OR P3, PT, R0, 0x32, !P6 ;  /* 0x000000320000780c */ /* 0x000fda0007761670 */
[----:B------:R-:W-:-:S05]  /*a5c0*/  @!P3 IMAD R65, R65, R23, RZ ;  /* 0x000000174141b224 */ /* 0x000fca00078e02ff */
[----:B------:R-:W-:Y:S01]  /*a5d0*/  @!P3 STG.E.U8 desc[UR48][R10.64+0x31], R65 ;  /* 0x000031410a00b986 */ /* 0x000fe2000c101130 */
[----:B------:R-:W-:-:S13]  /*a5e0*/  ISETP.LT.OR P3, PT, R0, 0x31, !P2 ;  /* 0x000000310000780c */ /* 0x000fda0005761670 */
[----:B------:R-:W-:Y:S01]  /*a5f0*/  @!P3 IADD3 R14, P5, R10, UR43, RZ ;  /* 0x0000002b0a0ebc10 */ /* 0x000fe2000ffbe0ff */
[----:B-1----:R-:W-:-:S03]  /*a600*/  @!P3 IMAD R73, R66, R23, RZ ;  /* 0x000000174249b224 */ /* 0x002fc600078e02ff */
        /* <DEDUP_REMOVED lines=85> */
[----:B------:R-:W-:-:S05]  /*ab60*/  @!P3 IMAD R55, R55, R23, RZ ;  /* 0x000000173737b224 */ /* 0x000fca00078e02ff */
[----:B------:R0:W-:Y:S01]  /*ab70*/  @!P3 STG.E.U8 desc[UR48][R6.64+0x49], R55 ;  /* 0x000049370600b986 */ /* 0x0001e2000c101130 */
[----:B------:R-:W-:Y:S01]  /*ab80*/  ISETP.LT.OR P3, PT, R0, 0x42, !P6 ;  /* 0x000000420000780c */ /* 0x000fe20007761670 */
[----:B0-----:R-:W-:-:S12]  /*ab90*/  @!P4 IMAD R7, R42, R23, RZ ;  /* 0x000000172a07c224 */ /* 0x001fd800078e02ff */
[----:B------:R-:W-:Y:S01]  /*aba0*/  @!P3 IADD3 R14, P5, R8, UR43, RZ ;  /* 0x0000002b080ebc10 */ /* 0x000fe2000ffbe0ff */
[----:B------:R-:W-:-:S03]  /*abb0*/  @!P3 IMAD R43, R43, R23, RZ ;  /* 0x000000172b2bb224 */ /* 0x000fc600078e02ff */
[----:B------:R-:W-:Y:S02]  /*abc0*/  @!P3 IADD3.X R15, R9, UR42, RZ, P5, !PT ;  /* 0x0000002a090fbc10 */ /* 0x000fe4000affe4ff */
[----:B------:R-:W-:-:S04]  /*abd0*/  ISETP.GE.AND P5, PT, R3, 0x81, PT ;  /* 0x000000810300780c */ /* 0x000fc80003fa6270 */
[----:B------:R-:W-:-:S13]  /*abe0*/  ISETP.LT.OR P5, PT, R0, 0x41, !P5 ;  /* 0x000000410000780c */ /* 0x000fda0006fa1670 */
[----:B------:R-:W-:Y:S02]  /*abf0*/  @!P5 IMAD R49, R40, R23, RZ ;  /* 0x000000172831d224 */ /* 0x000fe400078e02ff */
[----:B------:R-:W-:Y:S02]  /*ac00*/  @!P5 IMAD.MOV.U32 R4, RZ, RZ, R8 ;  /* 0x000000ffff04d224 */ /* 0x000fe400078e0008 */
[----:B------:R-:W-:-:S05]  /*ac10*/  @!P5 IMAD.MOV.U32 R5, RZ, RZ, R9 ;  /* 0x000000ffff05d224 */ /* 0x000fca00078e0009 */
[----:B------:R0:W-:Y:S01]  /*ac20*/  @!P5 STG.E.U8 desc[UR48][R4.64+0x40], R49 ;  /* 0x000040310400d986 */ /* 0x0001e2000c101130 */
[----:B------:R-:W-:-:S04]  /*ac30*/  ISETP.GE.AND P5, PT, R3, 0x81, PT ;  /* 0x000000810300780c */ /* 0x000fc80003fa6270 */
[----:B------:R-:W-:-:S13]  /*ac40*/  ISETP.LT.OR P5, PT, R0, 0x42, !P5 ;  /* 0x000000420000780c */ /* 0x000fda0006fa1670 */
[----:B------:R-:W-:Y:S02]  /*ac50*/  @!P5 IMAD R41, R41, R23, RZ ;  /* 0x000000172929d224 */ /* 0x000fe400078e02ff */
[----:B0-----:R-:W-:Y:S02]  /*ac60*/  @!P5 IMAD.MOV.U32 R4, RZ, RZ, R8 ;  /* 0x000000ffff04d224 */ /* 0x001fe400078e0008 */
[----:B------:R-:W-:-:S05]  /*ac70*/  @!P5 IMAD.MOV.U32 R5, RZ, RZ, R9 ;  /* 0x000000ffff05d224 */ /* 0x000fca00078e0009 */
[----:B------:R0:W-:Y:S01]  /*ac80*/  @!P5 STG.E.U8 desc[UR48][R4.64+0x41], R41 ;  /* 0x000041290400d986 */ /* 0x0001e2000c101130 */
[----:B------:R-:W-:-:S03]  /*ac90*/  ISETP.GE.AND P5, PT, R3, 0x81, PT ;  /* 0x000000810300780c */ /* 0x000fc60003fa6270 */
[----:B------:R-:W-:Y:S01]  /*aca0*/  @!P4 STG.E.U8 desc[UR48][R74.64+0x40], R7 ;  /* 0x000040074a00c986 */ /* 0x000fe2000c101130 */
[----:B------:R-:W-:-:S03]  /*acb0*/  ISETP.LT.OR P4, PT, R0, 0x4a, !P5 ;  /* 0x0000004a0000780c */ /* 0x000fc60006f81670 */
[----:B------:R-:W-:Y:S01]  /*acc0*/  @!P3 STG.E.U8 desc[UR48][R14.64+0x41], R43 ;  /* 0x0000412b0e00b986 */ /* 0x000fe2000c101130 */
[C---:B------:R-:W-:Y:S02]  /*acd0*/  ISETP.LT.OR P3, PT, R0.reuse, 0x49, !P5 ;  /* 0x000000490000780c */ /* 0x040fe40006f61670 */
[----:B------:R-:W-:-:S07]  /*ace0*/  ISETP.LT.OR P5, PT, R0, 0x4a, !P6 ;  /* 0x0000004a0000780c */ /* 0x000fce00077a1670 */
[----:B------:R-:W-:-:S04]  /*acf0*/  @!P4 IMAD R45, R45, R23, RZ ;  /* 0x000000172d2dc224 */ /* 0x000fc800078e02ff */
[-C--:B------:R-:W-:Y:S02]  /*ad00*/  @!P3 IMAD R21, R44, R23.reuse, RZ ;  /* 0x000000172c15b224 */ /* 0x080fe400078e02ff */
[----:B0-----:R-:W-:Y:S02]  /*ad10*/  @!P3 IMAD.MOV.U32 R4, RZ, RZ, R8 ;  /* 0x000000ffff04b224 */ /* 0x001fe400078e0008 */
[----:B------:R-:W-:Y:S02]  /*ad20*/  @!P3 IMAD.MOV.U32 R5, RZ, RZ, R9 ;  /* 0x000000ffff05b224 */ /* 0x000fe400078e0009 */
[----:B------:R-:W-:-:S03]  /*ad30*/  @!P5 IMAD R47, R47, R23, RZ ;  /* 0x000000172f2fd224 */ /* 0x000fc600078e02ff */
[----:B------:R0:W-:Y:S01]  /*ad40*/  @!P3 STG.E.U8 desc[UR48][R4.64+0x48], R21 ;  /* 0x000048150400b986 */ /* 0x0001e2000c101130 */
[----:B------:R-:W-:Y:S02]  /*ad50*/  ISETP.LT.OR P3, PT, R0, 0x49, !P6 ;  /* 0x000000490000780c */ /* 0x000fe40007761670 */
[----:B------:R-:W-:Y:S01]  /*ad60*/  ISETP.GE.AND P6, PT, R3, 0x101, PT ;  /* 0x000001010300780c */ /* 0x000fe20003fc6270 */
[----:B0-----:R-:W-:Y:S02]  /*ad70*/  @!P4 IMAD.MOV.U32 R4, RZ, RZ, R8 ;  /* 0x000000ffff04c224 */ /* 0x001fe400078e0008 */
[----:B------:R-:W-:-:S08]  /*ad80*/  @!P4 IMAD.MOV.U32 R5, RZ, RZ, R9 ;  /* 0x000000ffff05c224 */ /* 0x000fd000078e0009 */
[----:B------:R-:W-:Y:S01]  /*ad90*/  @!P3 IMAD R15, R46, R23, RZ ;  /* 0x000000172e0fb224 */ /* 0x000fe200078e02ff */
[----:B------:R-:W-:Y:S01]  /*ada0*/  @!P4 STG.E.U8 desc[UR48][R4.64+0x49], R45 ;  /* 0x0000492d0400c986 */ /* 0x000fe2000c101130 */
[----:B------:R-:W-:-:S04]  /*adb0*/  @!P3 IADD3 R6, P4, R8, UR43, RZ ;  /* 0x0000002b0806bc10 */ /* 0x000fc8000ff9e0ff */
[----:B------:R-:W-:Y:S02]  /*adc0*/  @!P3 IADD3.X R7, R9, UR42, RZ, P4, !PT ;  /* 0x0000002a0907bc10 */ /* 0x000fe4000a7fe4ff */
[----:B------:R-:W-:-:S03]  /*add0*/  @!P5 IADD3 R8, P4, R8, UR43, RZ ;  /* 0x0000002b0808dc10 */ /* 0x000fc6000ff9e0ff */
[----:B------:R0:W-:Y:S01]  /*ade0*/  @!P3 STG.E.U8 desc[UR48][R6.64+0x48], R15 ;  /* 0x0000480f0600b986 */ /* 0x0001e2000c101130 */
[C---:B------:R-:W-:Y:S02]  /*adf0*/  ISETP.LT.OR P3, PT, R0.reuse, 0x41, !P6 ;  /* 0x000000410000780c */ /* 0x040fe40007761670 */
[----:B------:R-:W-:Y:S02]  /*ae00*/  @!P5 IADD3.X R9, R9, UR42, RZ, P4, !PT ;  /* 0x0000002a0909dc10 */ /* 0x000fe4000a7fe4ff */
[----:B------:R-:W-:-:S03]  /*ae10*/  ISETP.LT.OR P4, PT, R0, 0x42, !P6 ;  /* 0x000000420000780c */ /* 0x000fc60007781670 */
[----:B------:R-:W-:Y:S01]  /*ae20*/  @!P5 STG.E.U8 desc[UR48][R8.64+0x49], R47 ;  /* 0x0000492f0800d986 */ /* 0x000fe2000c101130 */
[----:B------:R-:W-:-:S05]  /*ae30*/  ISETP.LT.OR P5, PT, R0, 0x41, !P2 ;  /* 0x000000410000780c */ /* 0x000fca00057a1670 */
[----:B------:R-:W-:-:S04]  /*ae40*/  @!P3 IMAD R3, R32, R23, RZ ;  /* 0x000000172003b224 */ /* 0x000fc800078e02ff */
[-C--:B------:R-:W-:Y:S01]  /*ae50*/  @!P4 IMAD R33, R33, R23.reuse, RZ ;  /* 0x000000172121c224 */ /* 0x080fe200078e02ff */
[----:B------:R1:W-:Y:S01]  /*ae60*/  @!P3 STG.E.U8 desc[UR48][R10.64+0x40], R3 ;  /* 0x000040030a00b986 */ /* 0x0003e2000c101130 */
[----:B------:R-:W-:Y:S02]  /*ae70*/  ISETP.LT.OR P3, PT, R0, 0x42, !P2 ;  /* 0x000000420000780c */ /* 0x000fe40005761670 */
[----:B0-----:R-:W-:Y:S01]  /*ae80*/  @!P5 IMAD R15, R34, R23, RZ ;  /* 0x00000017220fd224 */ /* 0x001fe200078e02ff */
[----:B------:R-:W-:Y:S01]  /*ae90*/  @!P4 STG.E.U8 desc[UR48][R10.64+0x41], R33 ;  /* 0x000041210a00c986 */ /* 0x000fe2000c101130 */
[----:B------:R-:W-:-:S04]  /*aea0*/  @!P5 IADD3 R4, P4, R10, UR43, RZ ;  /* 0x0000002b0a04dc10 */ /* 0x000fc8000ff9e0ff */
[----:B------:R-:W-:Y:S02]  /*aeb0*/  @!P5 IADD3.X R5, R11, UR42, RZ, P4, !PT ;  /* 0x0000002a0b05dc10 */ /* 0x000fe4000a7fe4ff */
[C---:B------:R-:W-:Y:S02]  /*aec0*/  ISETP.LT.OR P4, PT, R0.reuse, 0x49, !P6 ;  /* 0x000000490000780c */ /* 0x040fe40007781670 */
[----:B------:R-:W-:Y:S01]  /*aed0*/  ISETP.LT.OR P6, PT, R0, 0x4a, !P6 ;  /* 0x0000004a0000780c */ /* 0x000fe200077c1670 */
[----:B------:R0:W-:Y:S01]  /*aee0*/  @!P5 STG.E.U8 desc[UR48][R4.64+0x40], R15 ;  /* 0x0000400f0400d986 */ /* 0x0001e2000c101130 */
[----:B------:R-:W-:Y:S01]  /*aef0*/  @!P3 IADD3 R6, P5, R10, UR43, RZ ;  /* 0x0000002b0a06bc10 */ /* 0x000fe2000ffbe0ff */
[----:B------:R-:W-:-:S03]  /*af00*/  @!P3 IMAD R35, R35, R23, RZ ;  /* 0x000000172323b224 */ /* 0x000fc600078e02ff */
[----:B------:R-:W-:Y:S02]  /*af10*/  @!P3 IADD3.X R7, R11, UR42, RZ, P5, !PT ;  /* 0x0000002a0b07bc10 */ /* 0x000fe4000affe4ff */
[C---:B------:R-:W-:Y:S02]  /*af20*/  ISETP.LT.OR P5, PT, R0.reuse, 0x49, !P2 ;  /* 0x000000490000780c */ /* 0x040fe400057a1670 */
[----:B------:R-:W-:Y:S01]  /*af30*/  ISETP.LT.OR P2, PT, R0, 0x4a, !P2 ;  /* 0x0000004a0000780c */ /* 0x000fe20005741670 */
[-C--:B-1----:R-:W-:Y:S01]  /*af40*/  @!P4 IMAD R3, R36, R23.reuse, RZ ;  /* 0x000000172403c224 */ /* 0x082fe200078e02ff */
[----:B------:R-:W-:Y:S01]  /*af50*/  @!P3 STG.E.U8 desc[UR48][R6.64+0x41], R35 ;  /* 0x000041230600b986 */ /* 0x000fe2000c101130 */
[-C--:B------:R-:W-:Y:S01]  /*af60*/  @!P6 IMAD R37, R37, R23.reuse, RZ ;  /* 0x000000172525e224 */ /* 0x080fe200078e02ff */
[----:B------:R-:W-:Y:S02]  /*af70*/  ISETP.LT.OR P3, PT, R0, 0x41, !P0 ;  /* 0x000000410000780c */ /* 0x000fe40004761670 */
[----:B------:R1:W-:Y:S04]  /*af80*/  @!P4 STG.E.U8 desc[UR48][R10.64+0x48], R3 ;  /* 0x000048030a00c986 */ /* 0x0003e8000c101130 */
[----:B------:R-:W-:Y:S01]  /*af90*/  @!P6 STG.E.U8 desc[UR48][R10.64+0x49], R37 ;  /* 0x000049250a00e986 */ /* 0x000fe2000c101130 */
[----:B0-----:R-:W-:Y:S01]  /*afa0*/  @!P5 IADD3 R4, P4, R10, UR43, RZ ;  /* 0x0000002b0a04dc10 */ /* 0x001fe2000ff9e0ff */
[-C--:B------:R-:W-:Y:S01]  /*afb0*/  @!P5 IMAD R15, R38, R23.reuse, RZ ;  /* 0x00000017260fd224 */ /* 0x080fe200078e02ff */
[----:B------:R-:W-:Y:S01]  /*afc0*/  ISETP.LT.OR P6, PT, R0, 0x42, !P0 ;  /* 0x000000420000780c */ /* 0x000fe200047c1670 */
[----:B------:R-:W-:Y:S01]  /*afd0*/  @!P2 IMAD R39, R39, R23, RZ ;  /* 0x000000172727a224 */ /* 0x000fe200078e02ff */
[----:B------:R-:W-:-:S02]  /*afe0*/  @!P5 IADD3.X R5, R11, UR42, RZ, P4, !PT ;  /* 0x0000002a0b05dc10 */ /* 0x000fc4000a7fe4ff */
[----:B------:R-:W-:Y:S01]  /*aff0*/  @!P2 IADD3 R8, P4, R10, UR43, RZ ;  /* 0x0000002b0a08ac10 */ /* 0x000fe2000ff9e0ff */
[-C--:B-1----:R-:W-:Y:S02]  /*b000*/  @!P3 IMAD R3, R24, R23.reuse, RZ ;  /* 0x000000171803b224 */ /* 0x082fe400078e02ff */
[----:B------:R0:W-:Y:S01]  /*b010*/  @!P5 STG.E.U8 desc[UR48][R4.64+0x48], R15 ;  /* 0x0000480f0400d986 */ /* 0x0001e2000c101130 */
[C---:B------:R-:W-:Y:S02]  /*b020*/  ISETP.LT.OR P5, PT, R0.reuse, 0x41, !P1 ;  /* 0x000000410000780c */ /* 0x040fe40004fa1670 */
[----:B------:R-:W-:Y:S02]  /*b030*/  @!P2 IADD3.X R9, R11, UR42, RZ, P4, !PT ;  /* 0x0000002a0b09ac10 */ /* 0x000fe4000a7fe4ff */
[----:B------:R-:W-:Y:S01]  /*b040*/  ISETP.LT.OR P4, PT, R0, 0x42, !P1 ;  /* 0x000000420000780c */ /* 0x000fe20004f81670 */
[----:B------:R-:W-:Y:S02]  /*b050*/  @!P6 IMAD R25, R25, R23, RZ ;  /* 0x000000171919e224 */ /* 0x000fe400078e02ff */
[----:B------:R-:W-:Y:S01]  /*b060*/  @!P2 STG.E.U8 desc[UR48][R8.64+0x49], R39 ;  /* 0x000049270800a986 */ /* 0x000fe2000c101130 */
[----:B------:R-:W-:-:S03]  /*b070*/  IADD3 R7, P2, R10, UR41, RZ ;  /* 0x000000290a077c10 */ /* 0x000fc6000ff5e0ff */
[----:B------:R-:W-:Y:S01]  /*b080*/  @!P6 STG.E.U8 desc[UR48][R12.64+0x41], R25 ;  /* 0x000041190c00e986 */ /* 0x000fe2000c101130 */
[----:B------:R-:W-:Y:S02]  /*b090*/  IADD3.X R14, R11, UR40, RZ, P2, !PT ;  /* 0x000000280b0e7c10 */ /* 0x000fe400097fe4ff */
[----:B0-----:R-:W-:Y:S01]  /*b0a0*/  @!P5 IADD3 R4, P2, R7, UR43, RZ ;  /* 0x0000002b0704dc10 */ /* 0x001fe2000ff5e0ff */
[----:B------:R0:W-:Y:S01]  /*b0b0*/  @!P3 STG.E.U8 desc[UR48][R12.64+0x40], R3 ;  /* 0x000040030c00b986 */ /* 0x0001e2000c101130 */
[C---:B------:R-:W-:Y:S01]  /*b0c0*/  ISETP.LT.OR P6, PT, R0.reuse, 0x49, !P1 ;  /* 0x000000490000780c */ /* 0x040fe20004fc1670 */
[----:B------:R-:W-:Y:S01]  /*b0d0*/  @!P4 IMAD R27, R27, R23, RZ ;  /* 0x000000171b1bc224 */ /* 0x000fe200078e02ff */
[C---:B------:R-:W-:Y:S02]  /*b0e0*/  ISETP.LT.OR P1, PT, R0.reuse, 0x4a, !P1 ;  /* 0x0000004a0000780c */ /* 0x040fe40004f21670 */
[C---:B------:R-:W-:Y:S02]  /*b0f0*/  ISETP.LT.OR P3, PT, R0.reuse, 0x49, !P0 ;  /* 0x000000490000780c */ /* 0x040fe40004761670 */
[----:B------:R-:W-:-:S02]  /*b100*/  ISETP.LT.OR P0, PT, R0, 0x4a, !P0 ;  /* 0x0000004a0000780c */ /* 0x000fc40004701670 */
[----:B------:R-:W-:Y:S02]  /*b110*/  @!P5 IADD3.X R5, R14, UR42, RZ, P2, !PT ;  /* 0x0000002a0e05dc10 */ /* 0x000fe400097fe4ff */
[----:B------:R-:W-:Y:S01]  /*b120*/  IADD3 R10, P2, R10, UR41, RZ ;  /* 0x000000290a0a7c10 */ /* 0x000fe2000ff5e0ff */
[-C--:B0-----:R-:W-:Y:S02]  /*b130*/  @!P5 IMAD R3, R26, R23.reuse, RZ ;  /* 0x000000171a03d224 */ /* 0x081fe400078e02ff */
[-C--:B------:R-:W-:Y:S01]  /*b140*/  @!P6 IMAD R21, R30, R23.reuse, RZ ;  /* 0x000000171e15e224 */ /* 0x080fe200078e02ff */
[----:B------:R-:W-:Y:S01]  /*b150*/  IADD3.X R11, R11, UR40, RZ, P2, !PT ;  /* 0x000000280b0b7c10 */ /* 0x000fe200097fe4ff */
[-C--:B------:R-:W-:Y:S01]  /*b160*/  @!P1 IMAD R31, R31, R23.reuse, RZ ;  /* 0x000000171f1f9224 */ /* 0x080fe200078e02ff */
[----:B------:R0:W-:Y:S01]  /*b170*/  @!P5 STG.E.U8 desc[UR48][R4.64+0x40], R3 ;  /* 0x000040030400d986 */ /* 0x0001e2000c101130 */
[----:B------:R-:W-:Y:S01]  /*b180*/  @!P4 IADD3 R6, P5, R10, UR43, RZ ;  /* 0x0000002b0a06cc10 */ /* 0x000fe2000ffbe0ff */
[-C--:B------:R-:W-:Y:S01]  /*b190*/  @!P3 IMAD R15, R28, R23.reuse, RZ ;  /* 0x000000171c0fb224 */ /* 0x080fe200078e02ff */
[----:B------:R-:W-:Y:S01]  /*b1a0*/  @!P6 IADD3 R8, P2, R7, UR43, RZ ;  /* 0x0000002b0708ec10 */ /* 0x000fe2000ff5e0ff */
[----:B------:R-:W-:Y:S01]  /*b1b0*/  @!P0 IMAD R29, R29, R23, RZ ;  /* 0x000000171d1d8224 */ /* 0x000fe200078e02ff */
[----:B------:R-:W-:-:S02]  /*b1c0*/  @!P4 IADD3.X R7, R11, UR42, RZ, P5, !PT ;  /* 0x0000002a0b07cc10 */ /* 0x000fc4000affe4ff */
[----:B------:R-:W-:Y:S02]  /*b1d0*/  @!P1 IADD3 R10, P5, R10, UR43, RZ ;  /* 0x0000002b0a0a9c10 */ /* 0x000fe4000ffbe0ff */
[----:B------:R-:W-:Y:S01]  /*b1e0*/  @!P6 IADD3.X R9, R14, UR42, RZ, P2, !PT ;  /* 0x0000002a0e09ec10 */ /* 0x000fe200097fe4ff */
[----:B------:R0:W-:Y:S01]  /*b1f0*/  @!P4 STG.E.U8 desc[UR48][R6.64+0x41], R27 ;  /* 0x0000411b0600c986 */ /* 0x0001e2000c101130 */
[----:B------:R-:W-:-:S03]  /*b200*/  @!P1 IADD3.X R11, R11, UR42, RZ, P5, !PT ;  /* 0x0000002a0b0b9c10 */ /* 0x000fc6000affe4ff */
[----:B------:R0:W-:Y:S04]  /*b210*/  @!P3 STG.E.U8 desc[UR48][R12.64+0x48], R15 ;  /* 0x0000480f0c00b986 */ /* 0x0001e8000c101130 */
[----:B------:R0:W-:Y:S04]  /*b220*/  @!P0 STG.E.U8 desc[UR48][R12.64+0x49], R29 ;  /* 0x0000491d0c008986 */ /* 0x0001e8000c101130 */
[----:B------:R0:W-:Y:S04]  /*b230*/  @!P6 STG.E.U8 desc[UR48][R8.64+0x48], R21 ;  /* 0x000048150800e986 */ /* 0x0001e8000c101130 */
[----:B------:R0:W-:Y:S02]  /*b240*/  @!P1 STG.E.U8 desc[UR48][R10.64+0x49], R31 ;  /* 0x0000491f0a009986 */ /* 0x0001e4000c101130 */
.L_x_69:
[----:B------:R-:W-:Y:S05]  /*b250*/  BSYNC B0 ;  /* 0x0000000000007941 */ /* 0x000fea0003800000 */
.L_x_35:
[----:B------:R-:W-:Y:S01]  /*b260*/  ULDC UR4, c[0x0][0xc] ;  /* 0x0000030000047ab9 */ /* 0x000fe20000000800 */
[----:B------:R-:W-:Y:S01]  /*b270*/  ULDC UR5, c[0x0][0x10] ;  /* 0x0000040000057ab9 */ /* 0x000fe20000000800 */
[----:B0-----:R-:W0:Y:S01]  /*b280*/  LDC R3, c[0x0][0x14] ;  /* 0x00000500ff037b82 */ /* 0x001e220000000800 */
[----:B------:R-:W-:Y:S01]  /*b290*/  UIMAD.WIDE.U32 UR4, UR4, UR5, URZ ;  /* 0x00000005040472a5 */ /* 0x000fe2000f8e003f */
[----:B------:R-:W-:Y:S01]  /*b2a0*/  PRMT R0, RZ, 0x7610, R0 ;  /* 0x00007610ff007816 */ /* 0x000fe20000000000 */
[----:B------:R-:W-:Y:S01]  /*b2b0*/  UMOV UR46, 0xffffffff ;  /* 0xffffffff002e7882 */ /* 0x000fe20000000000 */
[----:B------:R-:W-:-:S03]  /*b2c0*/  UMOV UR45, 0xffffffff ;  /* 0xffffffff002d7882 */ /* 0x000fc60000000000 */
[----:B0-----:R-:W-:-:S04]  /*b2d0*/  IMAD.WIDE.U32 R16, R3, UR4, R16 ;  /* 0x0000000403107c25 */ /* 0x001fc8000f8e0010 */
[----:B------:R-:W-:Y:S01]  /*b2e0*/  IMAD R3, R3, UR5, RZ ;  /* 0x0000000503037c24 */ /* 0x000fe2000f8e02ff */
[----:B------:R-:W-:Y:S02]  /*b2f0*/  ULDC.64 UR4, c[0x0][0x650] ;  /* 0x0001940000047ab9 */ /* 0x000fe40000000a00 */
[----:B------:R-:W-:Y:S01]  /*b300*/  ISETP.GE.U32.AND P0, PT, R16, UR4, PT ;  /* 0x0000000410007c0c */ /* 0x000fe2000bf06070 */
[----:B------:R-:W-:-:S05]  /*b310*/  IMAD.IADD R17, R17, 0x1, R3 ;  /* 0x0000000111117824 */ /* 0x000fca00078e0203 */
[----:B------:R-:W-:-:S13]  /*b320*/  ISETP.GE.U32.AND.EX P0, PT, R17, UR5, PT, P0 ;  /* 0x0000000511007c0c */ /* 0x000fda000bf06100 */
[----:B------:R-:W-:Y:S05]  /*b330*/  @P0 BRA `(.L_x_70) ;  /* 0x0000000400880947 */ /* 0x000fea0003800000 */
[----:B------:R-:W0:Y:S01]  /*b340*/  S2UR UR6, SR_CTAID.X ;  /* 0x00000000000679c3 */ /* 0x000e220000002500 */
[----:B------:R-:W-:Y:S01]  /*b350*/  ULDC.64 UR12, c[0x0][0x628] ;  /* 0x00018a00000c7ab9 */ /* 0x000fe20000000a00 */
[----:B------:R-:W-:Y:S01]  /*b360*/  ULDC UR4, c[0x0][0x150] ;  /* 0x0000540000047ab9 */ /* 0x000fe20000000800 */
[----:B------:R-:W-:Y:S01]  /*b370*/  ISETP.NE.U32.AND P0, PT, RZ, UR12, PT ;  /* 0x0000000cff007c0c */ /* 0x000fe2000bf05070 */
[----:B------:R-:W-:Y:S01]  /*b380*/  ULDC UR15, c[0x0][0x630] ;  /* 0x00018c00000f7ab9 */ /* 0x000fe20000000800 */
[C---:B------:R-:W-:Y:S01]  /*b390*/  R2UR UR16, R16.reuse ;  /* 0x00000000101072ca */ /* 0x040fe200000e0000 */
[----:B------:R-:W-:Y:S01]  /*b3a0*/  ULDC UR19, c[0x0][0x154] ;  /* 0x0000550000137ab9 */ /* 0x000fe20000000800 */
[----:B------:R-:W-:Y:S01]  /*b3b0*/  ISETP.NE.AND.EX P0, PT, RZ, UR13, PT, P0 ;  /* 0x0000000dff007c0c */ /* 0x000fe2000bf05300 */
[----:B------:R-:W3:Y:S01]  /*b3c0*/  S2UR UR17, SR_CTAID.Y ;  /* 0x00000000001179c3 */ /* 0x000ee20000002600 */
[----:B------:R-:W-:Y:S02]  /*b3d0*/  R2UR UR18, R17 ;  /* 0x00000000111272ca */ /* 0x000fe400000e0000 */
[----:B------:R-:W-:-:S02]  /*b3e0*/  R2UR UR10, R16 ;  /* 0x00000000100a72ca */ /* 0x000fc400000e0000 */
[----:B------:R-:W-:Y:S02]  /*b3f0*/  R2UR UR11, R17 ;  /* 0x00000000110b72ca */ /* 0x000fe400000e0000 */
[----:B0-----:R-:W-:-:S05]  /*b400*/  I2FP.F32.U32 R0, UR6 ;  /* 0x0000000600007c45 */ /* 0x001fca0008201000 */
[----:B------:R-:W-:-:S04]  /*b410*/  FMUL R0, R0, UR4 ;  /* 0x0000000400007c20 */ /* 0x000fc80008400000 */
[----:B------:R0:W4:Y:S01]  /*b420*/  F2I.U32.TRUNC.NTZ R3, R0 ;  /* 0x0000000000037305 */ /* 0x000122000020f000 */
[----:B---3--:R-:W-:Y:S05]  /*b430*/  @!P0 BRA `(.L_x_71) ;  /* 0x0000000000308947 */ /* 0x008fea0003800000 */
        /* <DEDUP_REMOVED lines=12> */
.L_x_71:
[----:B------:R-:W-:Y:S01]  /*b500*/  USHF.R.U64 UR45, UR10, UR15, UR11 ;  /* 0x0000000f0a2d7299 */ /* 0x000fe2000800120b */
[----:B0-----:R-:W-:Y:S01]  /*b510*/  I2FP.F32.U32 R0, UR17 ;  /* 0x0000001100007c45 */ /* 0x001fe20008201000 */
[----:B------:R-:W-:Y:S02]  /*b520*/  USHF.R.U32.HI UR4, URZ, UR15, UR11 ;  /* 0x0000000f3f047299 */ /* 0x000fe4000801160b */
[----:B------:R-:W-:Y:S02]  /*b530*/  UIADD3 UR10, UP0, URZ, -UR45, URZ ;  /* 0x8000002d3f0a7290 */ /* 0x000fe4000ff1e03f */
[----:B------:R-:W-:Y:S01]  /*b540*/  FMUL R0, R0, UR19 ;  /* 0x0000001300007c20 */ /* 0x000fe20008400000 */
[----:B------:R-:W-:Y:S01]  /*b550*/  ULDC.64 UR12, c[0x0][0x620] ;  /* 0x00018800000c7ab9 */ /* 0x000fe20000000a00 */
[----:B------:R-:W-:Y:S01]  /*b560*/  UIADD3.X UR4, URZ, ~UR4, URZ, UP0, !UPT ;  /* 0x800000043f047290 */ /* 0x000fe200087fe43f */
[----:B------:R-:W-:Y:S01]  /*b570*/  UMOV UR8, UR16 ;  /* 0x0000001000087c82 */ /* 0x000fe20008000000 */
[----:B------:R-:W-:-:S02]  /*b580*/  UMOV UR9, UR18 ;  /* 0x0000001200097c82 */ /* 0x000fc40008000000 */
[----:B------:R-:W-:Y:S01]  /*b590*/  UIMAD UR4, UR4, UR12, URZ ;  /* 0x0000000c040472a4 */ /* 0x000fe2000f8e023f */
[----:B------:R-:W0:Y:S01]  /*b5a0*/  F2I.U32.TRUNC.NTZ R0, R0 ;  /* 0x0000000000007305 */ /* 0x000e22000020f000 */
[----:B------:R-:W-:Y:S01]  /*b5b0*/  UIMAD.WIDE.U32 UR8, UR10, UR12, UR8 ;  /* 0x0000000c0a0872a5 */ /* 0x000fe2000f8e0008 */
[----:B----4-:R-:W-:Y:S01]  /*b5c0*/  R2UR UR12, R3 ;  /* 0x00000000030c72ca */ /* 0x010fe200000e0000 */
[----:B------:R-:W-:Y:S01]  /*b5d0*/  UIMAD UR10, UR10, UR13, UR4 ;  /* 0x0000000d0a0a72a4 */ /* 0x000fe2000f8e0204 */
[----:B------:R-:W-:Y:S01]  /*b5e0*/  ULDC UR11, c[0x0][0x618] ;  /* 0x00018600000b7ab9 */ /* 0x000fe20000000800 */
[----:B------:R-:W-:Y:S02]  /*b5f0*/  ULDC UR20, c[0x0][0x658] ;  /* 0x0001960000147ab9 */ /* 0x000fe40000000800 */
[----:B------:R-:W-:Y:S01]  /*b600*/  UIADD3 UR10, UR9, UR10, URZ ;  /* 0x0000000a090a7290 */ /* 0x000fe2000fffe03f */
[----:B------:R-:W-:Y:S01]  /*b610*/  UMOV UR16, 0xffffffff ;  /* 0xffffffff00107882 */ /* 0x000fe20000000000 */
[----:B------:R-:W-:Y:S01]  /*b620*/  ULDC.64 UR4, c[0x0][0x640] ;  /* 0x0001900000047ab9 */ /* 0x000fe20000000a00 */
[----:B------:R-:W-:Y:S01]  /*b630*/  USHF.L.U32 UR16, UR16, UR20, URZ ;  /* 0x0000001410107299 */ /* 0x000fe2000800063f */
[----:B------:R-:W-:Y:S01]  /*b640*/  ISETP.NE.U32.AND P0, PT, RZ, UR4, PT ;  /* 0x00000004ff007c0c */ /* 0x000fe2000bf05070 */
[----:B------:R-:W-:-:S02]  /*b650*/  USHF.R.U64 UR8, UR8, UR11, UR10 ;  /* 0x0000000b08087299 */ /* 0x000fc4000800120a */
[----:B------:R-:W-:Y:S01]  /*b660*/  USHF.R.U32.HI UR10, URZ, UR11, UR10 ;  /* 0x0000000b3f0a7299 */ /* 0x000fe2000801160a */
[----:B0-----:R-:W-:Y:S01]  /*b670*/  R2UR UR14, R0 ;  /* 0x00000000000e72ca */ /* 0x001fe200000e0000 */
[----:B------:R-:W-:Y:S01]  /*b680*/  ULDC UR15, c[0x0][0x608] ;  /* 0x00018200000f7ab9 */ /* 0x000fe20000000800 */
[----:B------:R-:W-:Y:S01]  /*b690*/  ULOP3.LUT UR47, URZ, UR16, URZ, 0x33, !UPT ;  /* 0x000000103f2f7292 */ /* 0x000fe2000f8e333f */
[----:B------:R-:W-:Y:S01]  /*b6a0*/  ISETP.NE.AND.EX P0, PT, RZ, UR5, PT, P0 ;  /* 0x00000005ff007c0c */ /* 0x000fe2000bf05300 */
[----:B------:R-:W-:Y:S02]  /*b6b0*/  USHF.R.U64 UR16, UR8, UR15, UR10 ;  /* 0x0000000f08107299 */ /* 0x000fe4000800120a */
[----:B------:R-:W-:Y:S01]  /*b6c0*/  USHF.R.U32.HI UR10, URZ, UR15, UR10 ;  /* 0x0000000f3f0a7299 */ /* 0x000fe2000801160a */
[----:B------:R-:W-:Y:S01]  /*b6d0*/  UMOV UR18, 0x1 ;  /* 0x0000000100127882 */ /* 0x000fe20000000000 */
[----:B------:R-:W-:Y:S02]  /*b6e0*/  UIADD3 UR12, -UR12, URZ, URZ ;  /* 0x0000003f0c0c7290 */ /* 0x000fe4000fffe13f */
[----:B------:R-:W-:-:S02]  /*b6f0*/  USHF.L.U32 UR23, UR18, UR20, URZ ;  /* 0x0000001412177299 */ /* 0x000fc4000800063f */
[----:B------:R-:W-:Y:S01]  /*b700*/  USHF.R.U64 UR18, UR16, UR20, UR10 ;  /* 0x0000001410127299 */ /* 0x000fe2000800120a */
[----:B------:R-:W-:Y:S01]  /*b710*/  ULDC UR13, c[0x0][0x144] ;  /* 0x00005100000d7ab9 */ /* 0x000fe20000000800 */
[----:B------:R-:W-:Y:S01]  /*b720*/  ULDC UR7, c[0x0][0x600] ;  /* 0x0001800000077ab9 */ /* 0x000fe20000000800 */
[----:B------:R-:W-:Y:S02]  /*b730*/  USHF.R.U32.HI UR10, URZ, UR20, UR10 ;  /* 0x000000143f0a7299 */ /* 0x000fe4000801160a */
[----:B------:R-:W-:Y:S02]  /*b740*/  UIMAD UR20, UR13, UR12, UR6 ;  /* 0x0000000c0d1472a4 */ /* 0x000fe4000f8e0206 */
[----:B------:R-:W-:Y:S02]  /*b750*/  UIADD3 UR9, UR7, -0x1, URZ ;  /* 0xffffffff07097890 */ /* 0x000fe4000fffe03f */
[----:B------:R-:W-:Y:S01]  /*b760*/  UIADD3 UR19, -UR14, URZ, URZ ;  /* 0x0000003f0e137290 */ /* 0x000fe2000fffe13f */
[----:B------:R-:W-:Y:S01]  /*b770*/  ULDC UR24, c[0x0][0x148] ;  /* 0x0000520000187ab9 */ /* 0x000fe20000000800 */
[----:B------:R-:W-:Y:S01]  /*b780*/  ULDC UR21, c[0x0][0x648] ;  /* 0x0001920000157ab9 */ /* 0x000fe20000000800 */
[----:B------:R-:W-:Y:S01]  /*b790*/  ULDC UR22, c[0x0][0x638] ;  /* 0x00018e0000167ab9 */ /* 0x000fe20000000800 */
        /* <DEDUP_REMOVED lines=14> */
.L_x_72:
[----:B------:R-:W-:Y:S01]  /*b880*/  UISETP.NE.AND UP0, UPT, UR39, URZ, UPT ;  /* 0x0000003f2700728c */ /* 0x000fe2000bf05270 */
[----:B------:R-:W-:Y:S01]  /*b890*/  IMAD.MOV.U32 R0, RZ, RZ, 0x1 ;  /* 0x00000001ff007424 */ /* 0x000fe200078e00ff */
[----:B------:R-:W-:Y:S02]  /*b8a0*/  USHF.R.U64 UR4, UR6, UR21, UR10 ;  /* 0x0000001506047299 */ /* 0x000fe4000800120a */
[----:B------:R-:W-:Y:S02]  /*b8b0*/  ULOP3.LUT UR47, UR16, UR47, URZ, 0xc0, !UPT ;  /* 0x0000002f102f7292 */ /* 0x000fe4000f8ec03f */
[----:B------:R-:W-:Y:S02]  /*b8c0*/  UIADD3 UR5, -UR4, URZ, URZ ;  /* 0x0000003f04057290 */ /* 0x000fe4000fffe13f */
[----:B------:R-:W-:Y:S02]  /*b8d0*/  UIMAD UR47, UR23, UR4, UR47 ;  /* 0x00000004172f72a4 */ /* 0x000fe4000f8e022f */
[----:B------:R-:W-:-:S02]  /*b8e0*/  ULOP3.LUT UR9, UR8, UR9, URZ, 0xc0, !UPT ;  /* 0x0000000908097292 */ /* 0x000fc4000f8ec03f */
[----:B------:R-:W-:Y:S02]  /*b8f0*/  @UP0 UIMAD UR20, UR24, UR19, UR17 ;  /* 0x00000013181402a4 */ /* 0x000fe4000f8e0211 */
[----:B------:R-:W-:-:S03]  /*b900*/  UIMAD UR4, UR5, UR22, UR18 ;  /* 0x00000016050472a4 */ /* 0x000fc6000f8e0212 */
[----:B------:R-:W-:Y:S01]  /*b910*/  ULDC UR5, c[0x0][0x610] ;  /* 0x0001840000057ab9 */ /* 0x000fe20000000800 */
[----:B------:R-:W-:Y:S02]  /*b920*/  UIMAD UR4, UR4, UR7, UR9 ;  /* 0x00000007040472a4 */ /* 0x000fe4000f8e0209 */
[----:B------:R-:W-:-:S04]  /*b930*/  UIMAD UR47, UR47, UR5, UR20 ;  /* 0x000000052f2f72a4 */ /* 0x000fc8000f8e0214 */
[----:B------:R-:W-:Y:S02]  /*b940*/  USEL UR46, UR4, UR47, !UP0 ;  /* 0x0000002f042e7287 */ /* 0x000fe4000c000000 */
[----:B------:R-:W-:-:S12]  /*b950*/  USEL UR47, UR47, UR4, !UP0 ;  /* 0x000000042f2f7287 */ /* 0x000fd8000c000000 */
.L_x_70:
[----:B------:R-:W-:-:S13]  /*b960*/  LOP3.LUT P0, RZ, R0, 0xff, RZ, 0xc0, !PT ;  /* 0x000000ff00ff7812 */ /* 0x000fda000780c0ff */
[----:B------:R-:W-:Y:S05]  /*b970*/  @P0 BRA `(.L_x_73) ;  /* 0xffffff5800dc0947 */ /* 0x000fea000383ffff */
[----:B------:R-:W-:Y:S05]  /*b980*/  EXIT ;  /* 0x000000000000794d */ /* 0x000fea0003800000 */
.L_x_8:
[----:B------:R-:W-:Y:S01]  /*b990*/  ULDC.64 UR4, c[0x0][0x650] ;  /* 0x0001940000047ab9 */ /* 0x000fe20000000a00 */
[----:B------:R-:W-:Y:S01]  /*b9a0*/  PRMT R0, RZ, 0x7610, R0 ;  /* 0x00007610ff007816 */ /* 0x000fe20000000000 */
[----:B------:R-:W-:Y:S01]  /*b9b0*/  IMAD.MOV.U32 R4, RZ, RZ, -0x1 ;  /* 0xffffffffff047424 */ /* 0x000fe200078e00ff */
[----:B------:R-:W-:Y:S01]  /*b9c0*/  ISETP.GE.U32.AND P0, PT, R16, UR4, PT ;  /* 0x0000000410007c0c */ /* 0x000fe2000bf06070 */
[----:B------:R-:W-:Y:S02]  /*b9d0*/  IMAD.MOV.U32 R6, RZ, RZ, -0x1 ;  /* 0xffffffffff067424 */ /* 0x000fe400078e00ff */
[----:B------:R-:W-:Y:S01]  /*b9e0*/  IMAD.MOV.U32 R8, RZ, RZ, -0x1 ;  /* 0xffffffffff087424 */ /* 0x000fe200078e00ff */
        /* <DEDUP_REMOVED lines=22> */
.L_x_75:
[----:B------:R-:W-:Y:S01]  /*bb50*/  USHF.R.U64 UR4, UR14, UR19, UR15 ;  /* 0x000000130e047299 */ /* 0x000fe2000800120f */
[----:B------:R-:W-:Y:S01]  /*bb60*/  R2UR UR7, R17 ;  /* 0x00000000110772ca */ /* 0x000fe200000e0000 */
[----:B------:R-:W-:Y:S02]  /*bb70*/  USHF.R.U32.HI UR5, URZ, UR19, UR15 ;  /* 0x000000133f057299 */ /* 0x000fe4000801160f */
[----:B------:R-:W-:Y:S01]  /*bb80*/  UIADD3 UR13, UP0, URZ, -UR4, URZ ;  /* 0x800000043f0d7290 */ /* 0x000fe2000ff1e03f */
[----:B------:R-:W-:Y:S01]  /*bb90*/  ULDC.64 UR14, c[0x0][0x620] ;  /* 0x00018800000e7ab9 */ /* 0x000fe20000000a00 */
[----:B------:R-:W-:Y:S02]  /*bba0*/  UMOV UR6, UR20 ;  /* 0x0000001400067c82 */ /* 0x000fe40008000000 */
[----:B------:R-:W-:Y:S02]  /*bbb0*/  UIADD3.X UR5, URZ, ~UR5, URZ, UP0, !UPT ;  /* 0x800000053f057290 */ /* 0x000fe400087fe43f */
[----:B------:R-:W-:-:S02]  /*bbc0*/  UISETP.NE.AND UP1, UPT, UR39, URZ, UPT ;  /* 0x0000003f2700728c */ /* 0x000fc4000bf25270 */
[----:B------:R-:W-:Y:S02]  /*bbd0*/  UIMAD UR5, UR5, UR14, URZ ;  /* 0x0000000e050572a4 */ /* 0x000fe4000f8e023f */
[----:B------:R-:W-:Y:S02]  /*bbe0*/  UIMAD.WIDE.U32 UR6, UR13, UR14, UR6 ;  /* 0x0000000e0d0672a5 */ /* 0x000fe4000f8e0006 */
[----:B------:R-:W-:Y:S01]  /*bbf0*/  UIMAD UR5, UR13, UR15, UR5 ;  /* 0x0000000f0d0572a4 */ /* 0x000fe2000f8e0205 */
[----:B------:R-:W-:Y:S02]  /*bc00*/  ULDC UR14, c[0x0][0x608] ;  /* 0x00018200000e7ab9 */ /* 0x000fe40000000800 */
[----:B------:R-:W-:Y:S01]  /*bc10*/  ULDC UR13, c[0x0][0x618] ;  /* 0x00018600000d7ab9 */ /* 0x000fe20000000800 */
[----:B------:R-:W-:Y:S01]  /*bc20*/  UIADD3 UR5, UR7, UR5, URZ ;  /* 0x0000000507057290 */ /* 0x000fe2000fffe03f */
[----:B------:R-:W-:Y:S01]  /*bc30*/  ULDC UR22, c[0x0][0x658] ;  /* 0x0001960000167ab9 */ /* 0x000fe20000000800 */
[----:B------:R-:W-:-:S02]  /*bc40*/  @UP1 UIMAD UR8, UR11, UR12, UR10 ;  /* 0x0000000c0b0812a4 */ /* 0x000fc4000f8e020a */
[----:B------:R-:W-:Y:S02]  /*bc50*/  USHF.R.U64 UR17, UR6, UR13, UR5 ;  /* 0x0000000d06117299 */ /* 0x000fe40008001205 */
[----:B------:R-:W-:Y:S01]  /*bc60*/  USHF.R.U32.HI UR5, URZ, UR13, UR5 ;  /* 0x0000000d3f057299 */ /* 0x000fe20008011605 */
[----:B------:R-:W-:Y:S01]  /*bc70*/  ULDC.64 UR6, c[0x0][0x640] ;  /* 0x0001900000067ab9 */ /* 0x000fe20000000a00 */
[----:B------:R-:W-:Y:S01]  /*bc80*/  UMOV UR10, 0xffffffff ;  /* 0xffffffff000a7882 */ /* 0x000fe20000000000 */
[----:B------:R-:W-:Y:S01]  /*bc90*/  ISETP.NE.U32.AND P0, PT, RZ, UR6, PT ;  /* 0x00000006ff007c0c */ /* 0x000fe2000bf05070 */
[----:B------:R-:W-:Y:S02]  /*bca0*/  USHF.R.U64 UR18, UR17, UR14, UR5 ;  /* 0x0000000e11127299 */ /* 0x000fe40008001205 */
[----:B------:R-:W-:Y:S01]  /*bcb0*/  USHF.R.U32.HI UR5, URZ, UR14, UR5 ;  /* 0x0000000e3f057299 */ /* 0x000fe20008011605 */
[----:B------:R-:W-:Y:S01]  /*bcc0*/  ISETP.NE.AND.EX P0, PT, RZ, UR7, PT, P0 ;  /* 0x00000007ff007c0c */ /* 0x000fe2000bf05300 */
[----:B------:R-:W-:-:S02]  /*bcd0*/  USHF.L.U32 UR11, UR10, UR22, URZ ;  /* 0x000000160a0b7299 */ /* 0x000fc4000800063f */
[----:B------:R-:W-:Y:S01]  /*bce0*/  USHF.R.U64 UR19, UR18, UR22, UR5 ;  /* 0x0000001612137299 */ /* 0x000fe20008001205 */
[----:B------:R-:W-:Y:S01]  /*bcf0*/  ULDC UR20, c[0x0][0x600] ;  /* 0x0001800000147ab9 */ /* 0x000fe20000000800 */
[----:B------:R-:W-:Y:S02]  /*bd00*/  USHF.R.U32.HI UR10, URZ, UR22, UR5 ;  /* 0x000000163f0a7299 */ /* 0x000fe40008011605 */
[----:B------:R-:W-:Y:S02]  /*bd10*/  UIADD3 UR21, UR20, -0x1, URZ ;  /* 0xffffffff14157890 */ /* 0x000fe4000fffe03f */
[----:B------:R-:W-:Y:S01]  /*bd20*/  ULOP3.LUT UR26, URZ, UR11, URZ, 0x33, !UPT ;  /* 0x0000000b3f1a7292 */ /* 0x000fe2000f8e333f */
        /* <DEDUP_REMOVED lines=17> */
.L_x_76:
[----:B------:R-:W-:Y:S01]  /*be40*/  USHF.R.U64 UR6, UR5, UR23, UR10 ;  /* 0x0000001705067299 */ /* 0x000fe2000800120a */
[----:B------:R-:W-:Y:S01]  /*be50*/  IMAD.MOV.U32 R0, RZ, RZ, 0x1 ;  /* 0x00000001ff007424 */ /* 0x000fe200078e00ff */
[----:B------:R-:W-:Y:S01]  /*be60*/  USHF.L.U32 UR25, UR25, UR22, URZ ;  /* 0x0000001619197299 */ /* 0x000fe2000800063f */
[----:B------:R-:W-:Y:S01]  /*be70*/  IMAD.U32 R8, RZ, RZ, UR4 ;  /* 0x00000004ff087e24 */ /* 0x000fe2000f8e00ff */
[----:B------:R-:W-:Y:S02]  /*be80*/  ULOP3.LUT UR5, UR18, UR26, URZ, 0xc0, !UPT ;  /* 0x0000001a12057292 */ /* 0x000fe4000f8ec03f */
[----:B------:R-:W-:Y:S02]  /*be90*/  UIADD3 UR7, -UR6, URZ, URZ ;  /* 0x0000003f06077290 */ /* 0x000fe4000fffe13f */
[----:B------:R-:W-:Y:S02]  /*bea0*/  UIMAD UR6, UR25, UR6, UR5 ;  /* 0x00000006190672a4 */ /* 0x000fe4000f8e0205 */
[----:B------:R-:W-:-:S02]  /*beb0*/  ULOP3.LUT UR17, UR17, UR21, URZ, 0xc0, !UPT ;  /* 0x0000001511117292 */ /* 0x000fc4000f8ec03f */
[----:B------:R-:W-:Y:S02]  /*bec0*/  UIMAD UR5, UR7, UR24, UR19 ;  /* 0x00000018070572a4 */ /* 0x000fe4000f8e0213 */
[----:B------:R-:W-:Y:S01]  /*bed0*/  UISETP.NE.AND UP0, UPT, UR39, URZ, UPT ;  /* 0x0000003f2700728c */ /* 0x000fe2000bf05270 */
[----:B------:R-:W-:Y:S01]  /*bee0*/  ULDC UR7, c[0x0][0x610] ;  /* 0x0001840000077ab9 */ /* 0x000fe20000000800 */
[----:B------:R-:W-:Y:S02]  /*bef0*/  UIMAD UR5, UR5, UR20, UR17 ;  /* 0x00000014050572a4 */ /* 0x000fe4000f8e0211 */
[----:B------:R-:W-:-:S04]  /*bf00*/  UIMAD UR8, UR6, UR7, UR8 ;  /* 0x00000007060872a4 */ /* 0x000fc8000f8e0208 */
[----:B------:R-:W-:Y:S02]  /*bf10*/  USEL UR6, UR5, UR8, !UP0 ;  /* 0x0000000805067287 */ /* 0x000fe4000c000000 */
[----:B------:R-:W-:-:S04]  /*bf20*/  USEL UR8, UR8, UR5, !UP0 ;  /* 0x0000000508087287 */ /* 0x000fc8000c000000 */
[----:B------:R-:W-:Y:S02]  /*bf30*/  IMAD.U32 R6, RZ, RZ, UR6 ;  /* 0x00000006ff067e24 */ /* 0x000fe4000f8e00ff */
[----:B------:R-:W-:-:S07]  /*bf40*/  IMAD.U32 R4, RZ, RZ, UR8 ;  /* 0x00000008ff047e24 */ /* 0x000fce000f8e00ff */
.L_x_74:
[----:B------:R-:W-:-:S08]  /*bf50*/  NOP ;  /* 0x0000000000007918 */ /* 0x000fd00000000000 */
[----:B------:R-:W0:-:S00]  /*bf60*/  USETMAXREG.DEALLOC.CTAPOOL 0x28 ;  /* 0x00000028000079c8 */ /* 0x000e0000080e0500 */
[----:B------:R-:W-:-:S13]  /*bf70*/  ISETP.NE.AND P0, PT, RZ, UR9, PT ;  /* 0x00000009ff007c0c */ /* 0x000fda000bf05270 */
[----:B------:R-:W-:Y:S05]  /*bf80*/  @P0 EXIT ;  /* 0x000000000000094d */ /* 0x000fea0003800000 */
[----:B0-----:R-:W-:Y:S01]  /*bf90*/  LOP3.LUT P0, RZ, R0, 0xff, RZ, 0xc0, !PT ;  /* 0x000000ff00ff7812 */ /* 0x001fe2000780c0ff */
[----:B------:R-:W-:Y:S02]  /*bfa0*/  IMAD.MOV.U32 R0, RZ, RZ, 0x1 ;  /* 0x00000001ff007424 */ /* 0x000fe400078e00ff */
[----:B------:R-:W-:-:S10]  /*bfb0*/  IMAD.MOV.U32 R3, RZ, RZ, RZ ;  /* 0x000000ffff037224 */ /* 0x000fd400078e00ff */
[----:B------:R-:W-:Y:S05]  /*bfc0*/  @!P0 BRA `(.L_x_77) ;  /* 0x0000000c00608947 */ /* 0x000fea0003800000 */
[----:B------:R-:W0:Y:S01]  /*bfd0*/  S2UR UR4, SR_CgaCtaId ;  /* 0x00000000000479c3 */ /* 0x000e220000008800 */
[----:B------:R-:W-:Y:S01]  /*bfe0*/  ULDC UR5, c[0x0][0x28c] ;  /* 0x0000a30000057ab9 */ /* 0x000fe20000000800 */
[----:B------:R-:W-:Y:S01]  /*bff0*/  ULDC UR6, c[0x0][0x600] ;  /* 0x0001800000067ab9 */ /* 0x000fe20000000800 */
[----:B------:R-:W-:Y:S01]  /*c000*/  UIADD3 UR11, UR5, 0x1f, URZ ;  /* 0x0000001f050b7890 */ /* 0x000fe2000fffe03f */
[----:B------:R-:W-:Y:S01]  /*c010*/  BSSY B0, `(.L_x_77) ;  /* 0x00000d3000007945 */ /* 0x000fe20003800000 */
[----:B------:R-:W-:Y:S01]  /*c020*/  ULDC UR9, c[0x0][0x658] ;  /* 0x0001960000097ab9 */ /* 0x000fe20000000800 */
[----:B------:R-:W-:Y:S01]  /*c030*/  UMOV UR12, 0x1 ;  /* 0x00000001000c7882 */ /* 0x000fe20000000000 */
[----:B------:R-:W-:Y:S01]  /*c040*/  UIADD3 UR5, UR6, -0x1, URZ ;  /* 0xffffffff06057890 */ /* 0x000fe2000fffe03f */
[----:B------:R-:W-:Y:S01]  /*c050*/  IMAD.MOV.U32 R10, RZ, RZ, 0x1 ;  /* 0x00000001ff0a7424 */ /* 0x000fe200078e00ff */
[----:B------:R-:W-:Y:S01]  /*c060*/  UMOV UR10, 0xffffffff ;  /* 0xffffffff000a7882 */ /* 0x000fe20000000000 */
[----:B------:R-:W-:Y:S01]  /*c070*/  USHF.L.U32 UR6, UR12, UR9, URZ ;  /* 0x000000090c067299 */ /* 0x000fe2000800063f */
[----:B------:R-:W-:Y:S01]  /*c080*/  IMAD.MOV.U32 R0, RZ, RZ, 0x1 ;  /* 0x00000001ff007424 */ /* 0x000fe200078e00ff */
[----:B------:R-:W-:Y:S01]  /*c090*/  USHF.R.S32.HI UR12, URZ, 0x1f, UR11 ;  /* 0x0000001f3f0c7899 */ /* 0x000fe2000801140b */
[----:B------:R-:W-:Y:S01]  /*c0a0*/  IMAD.MOV.U32 R3, RZ, RZ, RZ ;  /* 0x000000ffff037224 */ /* 0x000fe200078e00ff */
[----:B------:R-:W-:Y:S01]  /*c0b0*/  ULDC UR8, c[0x0][0xc] ;  /* 0x0000030000087ab9 */ /* 0x000fe20000000800 */
[----:B------:R-:W-:-:S02]  /*c0c0*/  USHF.L.U32 UR14, UR10, UR9, URZ ;  /* 0x000000090a0e7299 */ /* 0x000fc4000800063f */
[----:B------:R-:W-:Y:S01]  /*c0d0*/  ULEA.HI UR12, UR12, UR11, URZ, 0x5 ;  /* 0x0000000b0c0c7291 */ /* 0x000fe2000f8f283f */
[----:B------:R-:W-:Y:S01]  /*c0e0*/  ULDC UR9, c[0x0][0x10] ;  /* 0x0000040000097ab9 */ /* 0x000fe20000000800 */
[----:B------:R-:W-:Y:S01]  /*c0f0*/  ULDC UR10, c[0x0][0x14] ;  /* 0x00000500000a7ab9 */ /* 0x000fe20000000800 */
[----:B------:R-:W-:Y:S02]  /*c100*/  UIMAD.WIDE.U32 UR8, UR8, UR9, URZ ;  /* 0x00000009080872a5 */ /* 0x000fe4000f8e003f */
[----:B------:R-:W-:Y:S02]  /*c110*/  USHF.R.S32.HI UR13, URZ, 0x5, UR12 ;  /* 0x000000053f0d7899 */ /* 0x000fe4000801140c */
[----:B0-----:R-:W-:Y:S02]  /*c120*/  ULOP3.LUT UR4, UR4, 0x1, URZ, 0xc0, !UPT ;  /* 0x0000000104047892 */ /* 0x001fe4000f8ec03f */
[----:B------:R-:W-:Y:S02]  /*c130*/  UIMAD.WIDE.U32 UR22, UR8, UR10, URZ ;  /* 0x0000000a081672a5 */ /* 0x000fe4000f8e003f */
[----:B------:R-:W-:Y:S01]  /*c140*/  UIMAD UR15, UR9, UR10, URZ ;  /* 0x0000000a090f72a4 */ /* 0x000fe2000f8e023f */
[----:B------:R-:W-:Y:S01]  /*c150*/  UMOV UR7, 0x500 ;  /* 0x0000050000077882 */ /* 0x000fe20000000000 */
[----:B------:R-:W-:-:S02]  /*c160*/  ULOP3.LUT UR25, UR38, 0x2, URZ, 0xfc, !UPT ;  /* 0x0000000226197892 */ /* 0x000fc4000f8efc3f */
[----:B------:R-:W-:Y:S02]  /*c170*/  UIMAD UR7, UR4, UR7, 0x30180 ;  /* 0x00030180040774a4 */ /* 0x000fe4000f8e0207 */
[----:B------:R-:W-:Y:S02]  /*c180*/  ULOP3.LUT UR14, URZ, UR14, URZ, 0x33, !UPT ;  /* 0x0000000e3f0e7292 */ /* 0x000fe4000f8e333f */
[----:B------:R-:W-:Y:S02]  /*c190*/  UIADD3 UR15, UR23, UR15, URZ ;  /* 0x0000000f170f7290 */ /* 0x000fe4000fffe03f */
[----:B------:R-:W-:Y:S01]  /*c1a0*/  UIADD3 UR28, UR13, 0x1, URZ ;  /* 0x000000010d1c7890 */ /* 0x000fe2000fffe03f */
[----:B------:R-:W-:-:S11]  /*c1b0*/  ULDC.64 UR26, c[0x0][0x198] ;  /* 0x00006600001a7ab9 */ /* 0x000fd60000000a00 */
.L_x_88:
[----:B------:R-:W-:-:S03]  /*c1c0*/  UMOV UR8, 0xffffffff ;  /* 0xffffffff00087882 */ /* 0x000fc60000000000 */
[----:B------:R-:W-:Y:S05]  /*c1d0*/  BRA.DIV UR8, `(.L_x_78) ;  /* 0x0000001208ec7947 */ /* 0x000fea000b800000 */
[----:B------:R-:W-:-:S13]  /*c1e0*/  ELECT P6, URZ, PT ;  /* 0x00000000003f782f */ /* 0x000fda00038c0000 */
.L_x_107:
[----:B------:R-:W0:Y:S01]  /*c1f0*/  LDC R5, c[0x0][0x28c] ;  /* 0x0000a300ff057b82 */ /* 0x000e220000000800 */
[----:B------:R-:W-:Y:S01]  /*c200*/  BSSY B1, `(.L_x_79) ;  /* 0x000003c000017945 */ /* 0x000fe20003800000 */
[----:B0-----:R-:W-:-:S13]  /*c210*/  ISETP.LT.OR P6, PT, R5, 0x1, !P6 ;  /* 0x000000010500780c */ /* 0x001fda00077c1670 */
[----:B------:R-:W-:Y:S05]  /*c220*/  @P6 BRA `(.L_x_80) ;  /* 0x0000000000e46947 */ /* 0x000fea0003800000 */
[----:B------:R-:W-:Y:S01]  /*c230*/  R2UR UR8, R6 ;  /* 0x00000000060872ca */ /* 0x000fe200000e0000 */
[----:B------:R-:W-:Y:S02]  /*c240*/  IMAD.SHL.U32 R11, R4, 0x200, RZ ;  /* 0x00000200040b7824 */ /* 0x000fe400078e00ff */
[----:B------:R-:W-:Y:S02]  /*c250*/  IMAD.MOV.U32 R14, RZ, RZ, RZ ;  /* 0x000000ffff0e7224 */ /* 0x000fe400078e00ff */
[----:B------:R-:W-:Y:S02]  /*c260*/  IMAD.U32 R15, RZ, RZ, UR28 ;  /* 0x0000001cff0f7e24 */ /* 0x000fe4000f8e00ff */
[----:B------:R-:W-:Y:S02]  /*c270*/  IMAD.MOV.U32 R4, RZ, RZ, R0 ;  /* 0x000000ffff047224 */ /* 0x000fe400078e0000 */
[----:B------:R-:W-:-:S04]  /*c280*/  IMAD.MOV.U32 R5, RZ, RZ, R3 ;  /* 0x000000ffff057224 */ /* 0x000fc800078e0003 */
[----:B------:R-:W-:-:S06]  /*c290*/  ULEA UR8, UR8, UR4, 0x1 ;  /* 0x0000000408087291 */ /* 0x000fcc000f8e083f */
[----:B------:R-:W-:-:S04]  /*c2a0*/  IMAD.U32 R9, RZ, RZ, UR8 ;  /* 0x00000008ff097e24 */ /* 0x000fc8000f8e00ff */
[----:B------:R-:W-:-:S07]  /*c2b0*/  IMAD R9, R9, 0x28, RZ ;  /* 0x0000002809097824 */ /* 0x000fce00078e02ff */
.L_x_83:
[----:B------:R-:W0:Y:S01]  /*c2c0*/  S2R R7, SR_CgaCtaId ;  /* 0x0000000000077919 */ /* 0x000e220000008800 */
[----:B------:R-:W-:Y:S02]  /*c2d0*/  MOV R6, 0x400 ;  /* 0x0000040000067802 */ /* 0x000fe40000000f00 */
[----:B------:R-:W-:Y:S02]  /*c2e0*/  LOP3.LUT P1, RZ, R2, 0x7f, RZ, 0xc0, !PT ;  /* 0x0000007f02ff7812 */ /* 0x000fe4000782c0ff */
[----:B0-----:R-:W-:Y:S02]  /*c2f0*/  LEA R12, R7, R6, 0x18 ;  /* 0x00000006070c7211 */ /* 0x001fe400078ec0ff */
[----:B------:R-:W-:-:S09]  /*c300*/  SHF.L.U32 R6, R4, 0x1f, RZ ;  /* 0x0000001f04067819 */ /* 0x000fd200000006ff */
[----:B------:R-:W0:Y:S01]  /*c310*/  @!P1 LDC R7, c[0x0][0x500] ;  /* 0x00014000ff079b82 */ /* 0x000e220000000800 */
[----:B------:R-:W-:-:S04]  /*c320*/  IMAD R13, R5, 0x8, R12 ;  /* 0x00000008050d7824 */ /* 0x000fc800078e020c */
[----:B------:R-:W1:Y:S02]  /*c330*/  SYNCS.PHASECHK.TRANS64.TRYWAIT P0, [R13+URZ+0x60], R6 ;  /* 0x000060060d0075a7 */ /* 0x000e64000800017f */
[----:B-1----:R-:W-:Y:S05]  /*c340*/  @!P0 BRA `(.L_x_81) ;  /* 0x0000001000b08947 */ /* 0x002fea0003800000 */
.L_x_108:
[----:B------:R-:W-:Y:S01]  /*c350*/  UPRMT UR8, UR25, 0x9910, URZ ;  /* 0x0000991019087896 */ /* 0x000fe2000800003f */
[----:B0-----:R0:W-:Y:S03]  /*c360*/  @!P1 SYNCS.ARRIVE.TRANS64 RZ, [R13+URZ], R7 ;  /* 0x000000070dff99a7 */ /* 0x0011e6000800003f */
[----:B------:R-:W-:-:S06]  /*c370*/  UISETP.NE.AND UP0, UPT, UR8, 0x2, UPT ;  /* 0x000000020800788c */ /* 0x000fcc000bf05270 */
[----:B------:R-:W-:-:S13]  /*c380*/  PLOP3.LUT P0, PT, PT, PT, UP0, 0x80, 0x0 ;  /* 0x000000000000781c */ /* 0x000fda0003f0f008 */
[----:B0-----:R-:W-:Y:S05]  /*c390*/  @P0 BRA `(.L_x_82) ;  /* 0x0000000000040947 */ /* 0x001fea0003800000 */
[----:B------:R-:W-:Y:S01]  /*c3a0*/  BPT.TRAP 0x1 ;  /* 0x000000040000795c */ /* 0x000fe20000300000 */
.L_x_82:
[C---:B-1----:R-:W-:Y:S01]  /*c3b0*/  IMAD R6, R5.reuse, 0x4000, R12 ;  /* 0x0000400005067824 */ /* 0x042fe200078e020c */
[----:B------:R-:W-:Y:S01]  /*c3c0*/  R2UR UR11, R5 ;  /* 0x00000000050b72ca */ /* 0x000fe200000e0000 */
[----:B------:R-:W-:Y:S01]  /*c3d0*/  VIADD R15, R15, 0xffffffff ;  /* 0xffffffff0f0f7836 */ /* 0x000fe20000000000 */
[----:B------:R-:W-:Y:S01]  /*c3e0*/  R2UR UR20, R12 ;  /* 0x000000000c1472ca */ /* 0x000fe200000e0000 */
[----:B------:R-:W-:Y:S01]  /*c3f0*/  UIADD3 UR16, UP0, UR26, 0xf0, URZ ;  /* 0x000000f01a107890 */ /* 0x000fe2000ff1e03f */
[----:B------:R-:W-:Y:S01]  /*c400*/  R2UR UR8, R6 ;  /* 0x00000000060872ca */ /* 0x000fe200000e0000 */
[----:B------:R-:W-:Y:S01]  /*c410*/  UIADD3 UR30, UP1, UR26, 0x1f0, URZ ;  /* 0x000001f01a1e7890 */ /* 0x000fe2000ff3e03f */
[----:B------:R-:W-:Y:S01]  /*c420*/  R2UR UR21, R11 ;  /* 0x000000000b1572ca */ /* 0x000fe200000e0000 */
[----:B------:R-:W-:Y:S01]  /*c430*/  UIADD3.X UR17, URZ, UR27, URZ, UP0, !UPT ;  /* 0x0000001b3f117290 */ /* 0x000fe200087fe43f */
[----:B------:R-:W-:Y:S01]  /*c440*/  R2UR UR9, R13 ;  /* 0x000000000d0972ca */ /* 0x000fe200000e0000 */
[----:B------:R-:W-:Y:S01]  /*c450*/  VIADD R5, R5, 0x1 ;  /* 0x0000000105057836 */ /* 0x000fe20000000000 */
[----:B------:R-:W-:Y:S01]  /*c460*/  R2UR UR10, R14 ;  /* 0x000000000e0a72ca */ /* 0x000fe200000e0000 */
[----:B------:R-:W-:Y:S01]  /*c470*/  UIADD3.X UR31, URZ, UR27, URZ, UP1, !UPT ;  /* 0x0000001b3f1f7290 */ /* 0x000fe20008ffe43f */
[----:B------:R-:W-:Y:S01]  /*c480*/  R2UR UR12, R8 ;  /* 0x00000000080c72ca */ /* 0x000fe200000e0000 */
[----:B------:R-:W-:Y:S01]  /*c490*/  UIMAD UR11, UR11, 0xa00, UR7 ;  /* 0x00000a000b0b78a4 */ /* 0x000fe2000f8e0207 */
[----:B------:R-:W-:Y:S01]  /*c4a0*/  R2UR UR24, R9 ;  /* 0x00000000091872ca */ /* 0x000fe200000e0000 */
[----:B------:R-:W-:Y:S01]  /*c4b0*/  UMOV UR18, 0x0 ;  /* 0x0000000000127882 */ /* 0x000fe20000000000 */
[----:B------:R-:W-:Y:S01]  /*c4c0*/  ISETP.GT.AND P1, PT, R15, 0x1, PT ;  /* 0x000000010f00780c */ /* 0x000fe20003f24270 */
[----:B------:R-:W-:Y:S01]  /*c4d0*/  UIADD3 UR8, UR8, 0x180, URZ ;  /* 0x0000018008087890 */ /* 0x000fe2000fffe03f */
[----:B------:R-:W-:Y:S01]  /*c4e0*/  ISETP.NE.AND P0, PT, R5, 0xc, PT ;  /* 0x0000000c0500780c */ /* 0x000fe20003f05270 */
[----:B------:R-:W-:Y:S01]  /*c4f0*/  UIADD3 UR20, UR20, UR11, URZ ;  /* 0x0000000b14147290 */ /* 0x000fe2000fffe03f */
[----:B------:R-:W-:Y:S01]  /*c500*/  VIADD R14, R14, 0x20 ;  /* 0x000000200e0e7836 */ /* 0x000fe20000000000 */
[----:B------:R-:W-:Y:S01]  /*c510*/  UMOV UR19, 0x10000000 ;  /* 0x1000000000137882 */ /* 0x000fe20000000000 */
[----:B------:R-:W-:Y:S01]  /*c520*/  UMOV UR11, UR21 ;  /* 0x00000015000b7c82 */ /* 0x000fe20008000000 */
[----:B------:R-:W-:Y:S01]  /*c530*/  UMOV UR29, 0x30000 ;  /* 0x00030000001d7882 */ /* 0x000fe20000000000 */
[----:B------:R-:W-:-:S02]  /*c540*/  SEL R7, RZ, 0x1, P0 ;  /* 0x00000001ff077807 */ /* 0x000fc40000000000 */
[----:B------:R0:W-:Y:S01]  /*c550*/  UTMALDG.3D [UR8], [UR16], desc[UR18] ;  /* 0x00001208100075b4 */ /* 0x0001e20008011000 */
[----:B------:R-:W-:Y:S02]  /*c560*/  SEL R5, R5, RZ, P0 ;  /* 0x000000ff05057207 */ /* 0x000fe40000000000 */
[----:B------:R-:W-:Y:S01]  /*c570*/  LOP3.LUT R4, R4, R7, RZ, 0x3c, !PT ;  /* 0x0000000704047212 */ /* 0x000fe200078e3cff */
[----:B0-----:R-:W-:Y:S01]  /*c580*/  UMOV UR8, UR20 ;  /* 0x0000001400087c82 */ /* 0x001fe20008000000 */
[----:B------:R-:W-:Y:S02]  /*c590*/  UMOV UR11, UR24 ;  /* 0x00000018000b7c82 */ /* 0x000fe40008000000 */
[----:B------:R0:W-:Y:S02]  /*c5a0*/  UTMALDG.3D.MULTICAST [UR8], [UR30], UR29, desc[UR18] ;  /* 0x000012081e0073b4 */ /* 0x0001e4000801181d */
[----:B0-----:R-:W-:Y:S05]  /*c5b0*/  @P1 BRA `(.L_x_83) ;  /* 0xfffffffc00401947 */ /* 0x001fea000383ffff */
.L_x_80:
[----:B------:R-:W-:Y:S05]  /*c5c0*/  BSYNC B1 ;  /* 0x0000000000017941 */ /* 0x000fea0003800000 */
.L_x_79:
[----:B------:R-:W-:Y:S01]  /*c5d0*/  LOP3.LUT P1, RZ, R10, 0xff, RZ, 0xc0, !PT ;  /* 0x000000ff0aff7812 */ /* 0x000fe2000782c0ff */
[----:B------:R-:W-:Y:S01]  /*c5e0*/  VIADD R6, R3, UR13 ;  /* 0x0000000d03067c36 */ /* 0x000fe20008000000 */
[----:B------:R-:W-:Y:S01]  /*c5f0*/  ULDC.64 UR8, c[0x0][0x650] ;  /* 0x0001940000087ab9 */ /* 0x000fe20000000a00 */
[----:B------:R-:W-:Y:S01]  /*c600*/  IMAD.U32 R7, RZ, RZ, UR13 ;  /* 0x0000000dff077e24 */ /* 0x000fe2000f8e00ff */
[----:B------:R-:W-:Y:S01]  /*c610*/  UISETP.GE.U32.AND UP0, UPT, UR13, 0xc, UPT ;  /* 0x0000000c0d00788c */ /* 0x000fe2000bf06070 */
[----:B------:R-:W-:Y:S01]  /*c620*/  BSSY B1, `(.L_x_84) ;  /* 0x000006f000017945 */ /* 0x000fe20003800000 */
[----:B------:R-:W-:Y:S01]  /*c630*/  ISETP.GT.U32.AND P0, PT, R6, 0xb, PT ;  /* 0x0000000b0600780c */ /* 0x000fe20003f04070 */
[----:B------:R-:W-:Y:S01]  /*c640*/  IMAD.MOV.U32 R8, RZ, RZ, -0x1 ;  /* 0xffffffffff087424 */ /* 0x000fe200078e00ff */
[----:B------:R-:W-:Y:S02]  /*c650*/  PRMT R10, RZ, 0x7610, R10 ;  /* 0x00007610ff0a7816 */ /* 0x000fe4000000000a */
[----:B------:R-:W-:-:S02]  /*c660*/  ISETP.LT.U32.AND P0, PT, R7, 0xc, P0 ;  /* 0x0000000c0700780c */ /* 0x000fc40000701070 */
[----:B------:R-:W-:Y:S01]  /*c670*/  PLOP3.LUT P2, PT, PT, PT, UP0, 0x80, 0x0 ;  /* 0x000000000000781c */ /* 0x000fe20003f4f008 */
[----:B------:R-:W0:Y:S01]  /*c680*/  @P1 S2R R4, SR_CgaCtaId ;  /* 0x0000000000041919 */ /* 0x000e220000008800 */
[----:B------:R-:W-:-:S04]  /*c690*/  @P1 MOV R3, 0x400 ;  /* 0x0000040000031802 */ /* 0x000fc80000000f00 */
[----:B0-----:R-:W-:Y:S01]  /*c6a0*/  @P1 LEA R3, R4, R3, 0x18 ;  /* 0x0000000304031211 */ /* 0x001fe200078ec0ff */
[----:B------:R-:W-:-:S03]  /*c6b0*/  IMAD.WIDE.U32 R4, R6, -0x55555555, RZ ;  /* 0xaaaaaaab06047825 */ /* 0x000fc600078e00ff */
[----:B------:R0:W-:Y:S01]  /*c6c0*/  @P1 SYNCS.ARRIVE.TRANS64.A1T0 RZ, [R3+URZ+0xd8], RZ ;  /* 0x0000d8ff03ff19a7 */ /* 0x0001e2000810003f */
[----:B------:R-:W-:Y:S01]  /*c6d0*/  IADD3 R16, P1, R16, UR22, RZ ;  /* 0x0000001610107c10 */ /* 0x000fe2000ff3e0ff */
[----:B------:R-:W-:Y:S01]  /*c6e0*/  IMAD.MOV.U32 R4, RZ, RZ, -0x1 ;  /* 0xffffffffff047424 */ /* 0x000fe200078e00ff */
[----:B------:R-:W-:Y:S02]  /*c6f0*/  SHF.R.U32.HI R5, RZ, 0x3, R5 ;  /* 0x00000003ff057819 */ /* 0x000fe40000011605 */
[----:B------:R-:W-:Y:S02]  /*c700*/  IADD3.X R17, R17, UR15, RZ, P1, !PT ;  /* 0x0000000f11117c10 */ /* 0x000fe40008ffe4ff */
[----:B0-----:R-:W-:Y:S02]  /*c710*/  SEL R3, RZ, 0x1, !P0 ;  /* 0x00000001ff037807 */ /* 0x001fe40004000000 */
[----:B------:R-:W-:Y:S02]  /*c720*/  ISETP.GE.U32.AND P0, PT, R16, UR8, PT ;  /* 0x0000000810007c0c */ /* 0x000fe4000bf06070 */
[----:B------:R-:W-:Y:S01]  /*c730*/  LOP3.LUT R0, R0, R3, RZ, 0x3c, !PT ;  /* 0x0000000300007212 */ /* 0x000fe200078e3cff */
[----:B------:R-:W-:Y:S01]  /*c740*/  IMAD R3, R5, -0xc, R6 ;  /* 0xfffffff405037824 */ /* 0x000fe200078e0206 */
[----:B------:R-:W-:Y:S01]  /*c750*/  ISETP.GE.U32.AND.EX P0, PT, R17, UR9, PT, P0 ;  /* 0x0000000911007c0c */ /* 0x000fe2000bf06100 */
[----:B------:R-:W-:Y:S01]  /*c760*/  IMAD.MOV.U32 R6, RZ, RZ, -0x1 ;  /* 0xffffffffff067424 */ /* 0x000fe200078e00ff */
[----:B------:R-:W-:-:S02]  /*c770*/  @P2 LOP3.LUT R0, R0, 0x1, R5, 0x78, !PT ;  /* 0x0000000100002812 */ /* 0x000fc400078e7805 */
[----:B------:R-:W-:-:S09]  /*c780*/  PRMT R5, RZ, 0x7610, R5 ;  /* 0x00007610ff057816 */ /* 0x000fd20000000005 */
[----:B------:R-:W-:Y:S05]  /*c790*/  @P0 BRA `(.L_x_85) ;  /* 0x00000004005c0947 */ /* 0x000fea0003800000 */
[----:B------:R-:W-:Y:S01]  /*c7a0*/  ULDC.64 UR8, c[0x0][0x628] ;  /* 0x00018a0000087ab9 */ /* 0x000fe20000000a00 */
[----:B------:R-:W0:Y:S01]  /*c7b0*/  S2R R12, SR_CTAID.X ;  /* 0x00000000000c7919 */ /* 0x000e220000002500 */
[----:B------:R-:W-:Y:S01]  /*c7c0*/  ISETP.NE.U32.AND P0, PT, RZ, UR8, PT ;  /* 0x00000008ff007c0c */ /* 0x000fe2000bf05070 */
[----:B------:R-:W-:Y:S01]  /*c7d0*/  ULDC UR11, c[0x0][0x630] ;  /* 0x00018c00000b7ab9 */ /* 0x000fe20000000800 */
[----:B------:R-:W-:Y:S01]  /*c7e0*/  IMAD.MOV.U32 R4, RZ, RZ, R16 ;  /* 0x000000ffff047224 */ /* 0x000fe200078e0010 */
[----:B------:R-:W1:Y:S01]  /*c7f0*/  S2R R11, SR_CTAID.Y ;  /* 0x00000000000b7919 */ /* 0x000e620000002600 */
[----:B------:R-:W-:Y:S01]  /*c800*/  ISETP.NE.AND.EX P0, PT, RZ, UR9, PT, P0 ;  /* 0x00000009ff007c0c */ /* 0x000fe2000bf05300 */
[----:B------:R-:W-:-:S12]  /*c810*/  IMAD.MOV.U32 R5, RZ, RZ, R17 ;  /* 0x000000ffff057224 */ /* 0x000fd800078e0011 */
[----:B------:R-:W-:Y:S05]  /*c820*/  @!P0 BRA `(.L_x_86) ;  /* 0x0000000000288947 */ /* 0x000fea0003800000 */
[----:B------:R-:W-:Y:S02]  /*c830*/  ULDC UR10, c[0x0][0x634] ;  /* 0x00018d00000a7ab9 */ /* 0x000fe40000000800 */
[----:B------:R-:W-:-:S05]  /*c840*/  IADD3 R9, P0, R16, UR10, RZ ;  /* 0x0000000a10097c10 */ /* 0x000fca000ff1e0ff */
[----:B------:R-:W-:-:S04]  /*c850*/  IMAD.X R13, RZ, RZ, R17, P0 ;  /* 0x000000ffff0d7224 */ /* 0x000fc800000e0611 */
[----:B------:R-:W-:-:S04]  /*c860*/  IMAD.WIDE.U32 R6, R13, UR8, RZ ;  /* 0x000000080d067c25 */ /* 0x000fc8000f8e00ff */
[----:B------:R-:W-:-:S04]  /*c870*/  IMAD.WIDE.U32 R6, P0, R9, UR9, R6 ;  /* 0x0000000909067c25 */ /* 0x000fc8000f800006 */
[----:B------:R-:W-:-:S04]  /*c880*/  IMAD.WIDE.U32 R8, R9, UR8, RZ ;  /* 0x0000000809087c25 */ /* 0x000fc8000f8e00ff */
[----:B------:R-:W-:Y:S01]  /*c890*/  IMAD.X R5, RZ, RZ, RZ, P0 ;  /* 0x000000ffff057224 */ /* 0x000fe200000e06ff */
[----:B------:R-:W-:Y:S01]  /*c8a0*/  IADD3 RZ, P0, R9, R6, RZ ;  /* 0x0000000609ff7210 */ /* 0x000fe20007f1e0ff */
[----:B------:R-:W-:-:S04]  /*c8b0*/  IMAD.MOV.U32 R4, RZ, RZ, R7 ;  /* 0x000000ffff047224 */ /* 0x000fc800078e0007 */
[----:B------:R-:W-:-:S08]  /*c8c0*/  IMAD.WIDE.U32.X R4, R13, UR9, R4, P0 ;  /* 0x000000090d047c25 */ /* 0x000fd000080e0404 */
.L_x_86:
[--C-:B------:R-:W-:Y:S01]  /*c8d0*/  SHF.R.U64 R8, R4, UR11, R5.reuse ;  /* 0x0000000b04087c19 */ /* 0x100fe20008001205 */
[----:B------:R-:W-:Y:S01]  /*c8e0*/  ULDC.64 UR8, c[0x0][0x620] ;  /* 0x0001880000087ab9 */ /* 0x000fe20000000a00 */
[----:B------:R-:W-:Y:S01]  /*c8f0*/  SHF.R.U32.HI R4, RZ, UR11, R5 ;  /* 0x0000000bff047c19 */ /* 0x000fe20008011605 */
[----:B------:R-:W2:Y:S01]  /*c900*/  LDC R19, c[0x0][0x144] ;  /* 0x00005100ff137b82 */ /* 0x000ea20000000800 */
[----:B------:R-:W-:Y:S01]  /*c910*/  IADD3 R7, P0, RZ, -R8, RZ ;  /* 0x80000008ff077210 */ /* 0x000fe20007f1e0ff */
[----:B------:R-:W-:Y:S01]  /*c920*/  ULDC.64 UR16, c[0x0][0x640] ;  /* 0x0001900000107ab9 */ /* 0x000fe20000000a00 */
[----:B------:R-:W-:Y:S01]  /*c930*/  ULDC UR10, c[0x0][0x608] ;  /* 0x00018200000a7ab9 */ /* 0x000fe20000000800 */
[----:B------:R-:W-:Y:S02]  /*c940*/  UISETP.NE.AND UP0, UPT, UR39, URZ, UPT ;  /* 0x0000003f2700728c */ /* 0x000fe4000bf05270 */
[----:B------:R-:W-:Y:S01]  /*c950*/  IMAD.X R4, RZ, RZ, ~R4, P0 ;  /* 0x000000ffff047224 */ /* 0x000fe200000e0e04 */
[----:B------:R-:W-:Y:S01]  /*c960*/  ISETP.NE.U32.AND P0, PT, RZ, UR16, PT ;  /* 0x00000010ff007c0c */ /* 0x000fe2000bf05070 */
[----:B------:R-:W3:Y:S02]  /*c970*/  LDC R14, c[0x0][0x148] ;  /* 0x00005200ff0e7b82 */ /* 0x000ee40000000800 */
[----:B------:R-:W-:Y:S01]  /*c980*/  IMAD R6, R4, UR8, RZ ;  /* 0x0000000804067c24 */ /* 0x000fe2000f8e02ff */
[----:B------:R-:W-:Y:S01]  /*c990*/  ISETP.NE.AND.EX P0, PT, RZ, UR17, PT, P0 ;  /* 0x00000011ff007c0c */ /* 0x000fe2000bf05300 */
[----:B------:R-:W-:Y:S01]  /*c9a0*/  IMAD.WIDE.U32 R4, R7, UR8, R16 ;  /* 0x0000000807047c25 */ /* 0x000fe2000f8e0010 */
[----:B------:R-:W-:Y:S01]  /*c9b0*/  ULDC UR8, c[0x0][0x150] ;  /* 0x0000540000087ab9 */ /* 0x000fe20000000800 */
[----:B------:R-:W-:-:S02]  /*c9c0*/  PLOP3.LUT P2, PT, PT, PT, UP0, 0x80, 0x0 ;  /* 0x000000000000781c */ /* 0x000fc40003f4f008 */
[----:B------:R-:W-:Y:S01]  /*c9d0*/  IMAD R7, R7, UR9, R6 ;  /* 0x0000000907077c24 */ /* 0x000fe2000f8e0206 */
[----:B0-----:R-:W-:Y:S01]  /*c9e0*/  I2FP.F32.U32 R6, R12 ;  /* 0x0000000c00067245 */ /* 0x001fe20000201000 */
[----:B------:R-:W-:Y:S02]  /*c9f0*/  ULDC UR9, c[0x0][0x154] ;  /* 0x0000550000097ab9 */ /* 0x000fe40000000800 */
[----:B------:R-:W-:Y:S02]  /*ca00*/  IMAD.IADD R5, R5, 0x1, R7 ;  /* 0x0000000105057824 */ /* 0x000fe400078e0207 */
[----:B------:R-:W-:Y:S01]  /*ca10*/  FMUL R6, R6, UR8 ;  /* 0x0000000806067c20 */ /* 0x000fe20008400000 */
[----:B------:R-:W-:Y:S02]  /*ca20*/  ULDC UR8, c[0x0][0x618] ;  /* 0x0001860000087ab9 */ /* 0x000fe40000000800 */
[--C-:B------:R-:W-:Y:S02]  /*ca30*/  SHF.R.U64 R9, R4, UR8, R5.reuse ;  /* 0x0000000804097c19 */ /* 0x100fe40008001205 */
[----:B-1----:R-:W-:Y:S01]  /*ca40*/  I2FP.F32.U32 R4, R11 ;  /* 0x0000000b00047245 */ /* 0x002fe20000201000 */
[----:B------:R-:W0:Y:S04]  /*ca50*/  F2I.U32.TRUNC.NTZ R6, R6 ;  /* 0x0000000600067305 */ /* 0x000e28000020f000 */
[----:B------:R-:W-:Y:S01]  /*ca60*/  FMUL R7, R4, UR9 ;  /* 0x0000000904077c20 */ /* 0x000fe20008400000 */
[----:B------:R-:W-:Y:S01]  /*ca70*/  SHF.R.U32.HI R4, RZ, UR8, R5 ;  /* 0x00000008ff047c19 */ /* 0x000fe20008011605 */
[----:B------:R-:W-:-:S02]  /*ca80*/  ULDC UR8, c[0x0][0x658] ;  /* 0x0001960000087ab9 */ /* 0x000fc40000000800 */
[----:B------:R1:W4:Y:S01]  /*ca90*/  F2I.U32.TRUNC.NTZ R20, R7 ;  /* 0x0000000700147305 */ /* 0x000322000020f000 */
[--C-:B------:R-:W-:Y:S02]  /*caa0*/  SHF.R.U64 R18, R9, UR10, R4.reuse ;  /* 0x0000000a09127c19 */ /* 0x100fe40008001204 */
[----:B------:R-:W-:-:S04]  /*cab0*/  SHF.R.U32.HI R5, RZ, UR10, R4 ;  /* 0x0000000aff057c19 */ /* 0x000fc80008011604 */
[--C-:B------:R-:W-:Y:S01]  /*cac0*/  SHF.R.U64 R13, R18, UR8, R5.reuse ;  /* 0x00000008120d7c19 */ /* 0x100fe20008001205 */
[----:B0-----:R-:W-:Y:S01]  /*cad0*/  IMAD.MOV R6, RZ, RZ, -R6 ;  /* 0x000000ffff067224 */ /* 0x001fe200078e0a06 */
[----:B------:R-:W-:-:S03]  /*cae0*/  SHF.R.U32.HI R15, RZ, UR8, R5 ;  /* 0x00000008ff0f7c19 */ /* 0x000fc60008011605 */
[----:B--2---:R-:W-:Y:S02]  /*caf0*/  IMAD R19, R19, R6, R12 ;  /* 0x0000000613137224 */ /* 0x004fe400078e020c */
[----:B------:R-:W-:Y:S02]  /*cb00*/  IMAD.MOV.U32 R4, RZ, RZ, R13 ;  /* 0x000000ffff047224 */ /* 0x000fe400078e000d */
[----:B------:R-:W-:Y:S01]  /*cb10*/  IMAD.MOV.U32 R5, RZ, RZ, R15 ;  /* 0x000000ffff057224 */ /* 0x000fe200078e000f */
[----:B-1--4-:R-:W-:Y:S06]  /*cb20*/  @!P0 BRA `(.L_x_87) ;  /* 0x0000000000288947 */ /* 0x012fec0003800000 */
[----:B------:R-:W-:Y:S02]  /*cb30*/  ULDC UR8, c[0x0][0x64c] ;  /* 0x0001930000087ab9 */ /* 0x000fe40000000800 */
[----:B------:R-:W-:-:S05]  /*cb40*/  IADD3 R5, P0, R13, UR8, RZ ;  /* 0x000000080d057c10 */ /* 0x000fca000ff1e0ff */
[----:B------:R-:W-:-:S04]  /*cb50*/  IMAD.X R15, RZ, RZ, R15, P0 ;  /* 0x000000ffff0f7224 */ /* 0x000fc800000e060f */
[----:B------:R-:W-:-:S04]  /*cb60*/  IMAD.WIDE.U32 R6, R15, UR16, RZ ;  /* 0x000000100f067c25 */ /* 0x000fc8000f8e00ff */
[----:B------:R-:W-:-:S04]  /*cb70*/  IMAD.WIDE.U32 R6, P0, R5, UR17, R6 ;  /* 0x0000001105067c25 */ /* 0x000fc8000f800006 */
[----:B------:R-:W-:-:S04]  /*cb80*/  IMAD.WIDE.U32 R4, R5, UR16, RZ ;  /* 0x0000001005047c25 */ /* 0x000fc8000f8e00ff */
[----:B------:R-:W-:Y:S01]  /*cb90*/  IMAD.MOV.U32 R4, RZ, RZ, R7 ;  /* 0x000000ffff047224 */ /* 0x000fe200078e0007 */
[----:B------:R-:W-:Y:S01]  /*cba0*/  IADD3 RZ, P1, R5, R6, RZ ;  /* 0x0000000605ff7210 */ /* 0x000fe20007f3e0ff */
[----:B------:R-:W-:-:S04]  /*cbb0*/  IMAD.X R5, RZ, RZ, RZ, P0 ;  /* 0x000000ffff057224 */ /* 0x000fc800000e06ff */
[----:B------:R-:W-:-:S08]  /*cbc0*/  IMAD.WIDE.U32.X R4, R15, UR17, R4, P1 ;  /* 0x000000110f047c25 */ /* 0x000fd000088e0404 */
.L_x_87:
[----:B------:R-:W-:Y:S01]  /*cbd0*/  ULDC UR8, c[0x0][0x648] ;  /* 0x0001920000087ab9 */ /* 0x000fe20000000800 */
[----:B------:R-:W-:Y:S01]  /*cbe0*/  IMAD.MOV R20, RZ, RZ, -R20 ;  /* 0x000000ffff147224 */ /* 0x000fe200078e0a14 */
[----:B------:R-:W-:Y:S01]  /*cbf0*/  SHF.R.U64 R5, R4, UR8, R5 ;  /* 0x0000000804057c19 */ /* 0x000fe20008001205 */
[----:B------:R-:W-:Y:S01]  /*cc00*/  ULDC UR8, c[0x0][0x638] ;  /* 0x00018e0000087ab9 */ /* 0x000fe20000000800 */
[----:B------:R-:W-:Y:S01]  /*cc10*/  LOP3.LUT R4, R18, UR14, RZ, 0xc0, !PT ;  /* 0x0000000e12047c12 */ /* 0x000fe2000f8ec0ff */
[----:B------:R-:W-:Y:S01]  /*cc20*/  UISETP.NE.AND UP0, UPT, UR39, URZ, UPT ;  /* 0x0000003f2700728c */ /* 0x000fe2000bf05270 */
[----:B------:R-:W-:Y:S01]  /*cc30*/  LOP3.LUT R12, R9, UR5, RZ, 0xc0, !PT ;  /* 0x00000005090c7c12 */ /* 0x000fe2000f8ec0ff */
[----:B------:R-:W-:Y:S01]  /*cc40*/  IMAD.MOV R6, RZ, RZ, -R5 ;  /* 0x000000ffff067224 */ /* 0x000fe200078e0a05 */
[----:B------:R-:W-:Y:S01]  /*cc50*/  ULDC UR9, c[0x0][0x610] ;  /* 0x0001840000097ab9 */ /* 0x000fe20000000800 */
[----:B---3--:R-:W-:Y:S02]  /*cc60*/  @P2 IMAD R19, R14, R20, R11 ;  /* 0x000000140e132224 */ /* 0x008fe400078e020b */
[----:B------:R-:W-:Y:S01]  /*cc70*/  IMAD R4, R5, UR6, R4 ;  /* 0x0000000605047c24 */ /* 0x000fe2000f8e0204 */
[----:B------:R-:W-:Y:S01]  /*cc80*/  PLOP3.LUT P0, PT, PT, PT, UP0, 0x40, 0x0 ;  /* 0x000000000000781c */ /* 0x000fe20003f0e808 */
[----:B------:R-:W-:Y:S01]  /*cc90*/  IMAD R13, R6, UR8, R13 ;  /* 0x00000008060d7c24 */ /* 0x000fe2000f8e020d */
[----:B------:R-:W-:Y:S01]  /*cca0*/  ULDC UR8, c[0x0][0x600] ;  /* 0x0001800000087ab9 */ /* 0x000fe20000000800 */
[----:B------:R-:W-:Y:S01]  /*ccb0*/  IMAD R4, R4, UR9, R19 ;  /* 0x0000000904047c24 */ /* 0x000fe2000f8e0213 */
[----:B------:R-:W-:Y:S01]  /*ccc0*/  PLOP3.LUT P1, PT, PT, PT, UP0, 0x40, 0x0 ;  /* 0x000000000000781c */ /* 0x000fe20003f2e808 */
[----:B------:R-:W-:-:S02]  /*ccd0*/  IMAD R13, R13, UR8, R12 ;  /* 0x000000080d0d7c24 */ /* 0x000fc4000f8e020c */
[----:B------:R-:W-:-:S03]  /*cce0*/  IMAD.MOV.U32 R5, RZ, RZ, 0x1 ;  /* 0x00000001ff057424 */ /* 0x000fc600078e00ff */
[----:B------:R-:W-:Y:S02]  /*ccf0*/  SEL R6, R13, R4, P0 ;  /* 0x000000040d067207 */ /* 0x000fe40000000000 */
[----:B------:R-:W-:-:S07]  /*cd00*/  SEL R4, R4, R13, P1 ;  /* 0x0000000d04047207 */ /* 0x000fce0000800000 */
.L_x_85:
[----:B------:R-:W-:Y:S05]  /*cd10*/  BSYNC B1 ;  /* 0x0000000000017941 */ /* 0x000fea0003800000 */
.L_x_84:
[----:B------:R-:W-:-:S13]  /*cd20*/  LOP3.LUT P0, RZ, R5, 0xff, RZ, 0xc0, !PT ;  /* 0x000000ff05ff7812 */ /* 0x000fda000780c0ff */
[----:B------:R-:W-:Y:S05]  /*cd30*/  @P0 BRA `(.L_x_88) ;  /* 0xfffffff400200947 */ /* 0x000fea000383ffff */
[----:B------:R-:W-:Y:S05]  /*cd40*/  BSYNC B0 ;  /* 0x0000000000007941 */ /* 0x000fea0003800000 */
.L_x_77:
[----:B------:R-:W-:-:S03]  /*cd50*/  UMOV UR8, 0xffffffff ;  /* 0xffffffff00087882 */ /* 0x000fc60000000000 */
[----:B------:R-:W-:Y:S05]  /*cd60*/  BRA.DIV UR8, `(.L_x_89) ;  /* 0x0000000a083c7947 */ /* 0x000fea000b800000 */
[----:B------:R-:W-:-:S13]  /*cd70*/  ELECT P6, URZ, PT ;  /* 0x00000000003f782f */ /* 0x000fda00038c0000 */
.L_x_111:
[----:B------:R-:W-:Y:S04]  /*cd80*/  BSSY B0, `(.L_x_90) ;  /* 0x0000074000007945 */ /* 0x000fe80003800000 */
[----:B------:R-:W-:Y:S05]  /*cd90*/  @!P6 BRA `(.L_x_91) ;  /* 0x0000000400c8e947 */ /* 0x000fea0003800000 */
[----:B------:R-:W-:-:S04]  /*cda0*/  ULOP3.LUT UR8, UR38, 0x2, URZ, 0xfc, !UPT ;  /* 0x0000000226087892 */ /* 0x000fc8000f8efc3f */
[----:B------:R-:W-:-:S06]  /*cdb0*/  UISETP.NE.AND UP0, UPT, UR8, 0x3, UPT ;  /* 0x000000030800788c */ /* 0x000fcc000bf05270 */
[----:B------:R-:W-:-:S13]  /*cdc0*/  PLOP3.LUT P0, PT, PT, PT, UP0, 0x80, 0x0 ;  /* 0x000000000000781c */ /* 0x000fda0003f0f008 */
[----:B------:R-:W-:Y:S05]  /*cdd0*/  @!P0 BRA `(.L_x_92) ;  /* 0x0000000000048947 */ /* 0x000fea0003800000 */
[----:B------:R-:W-:Y:S01]  /*cde0*/  BPT.TRAP 0x1 ;  /* 0x000000040000795c */ /* 0x000fe20000300000 */
.L_x_92:
[----:B------:R-:W0:Y:S01]  /*cdf0*/  S2R R5, SR_CgaCtaId ;  /* 0x0000000000057919 */ /* 0x000e220000008800 */
[----:B------:R-:W-:Y:S02]  /*ce00*/  MOV R2, 0x400 ;  /* 0x0000040000027802 */ /* 0x000fe40000000f00 */
[----:B------:R-:W-:Y:S02]  /*ce10*/  SHF.L.U32 R4, R0, 0x1f, RZ ;  /* 0x0000001f00047819 */ /* 0x000fe400000006ff */
[----:B0-----:R-:W-:-:S05]  /*ce20*/  LEA R2, R5, R2, 0x18 ;  /* 0x0000000205027211 */ /* 0x001fca00078ec0ff */
[----:B------:R-:W-:-:S04]  /*ce30*/  VIADD R2, R2, 0x60 ;  /* 0x0000006002027836 */ /* 0x000fc80000000000 */
[C---:B------:R-:W-:Y:S02]  /*ce40*/  IMAD R7, R3.reuse, 0x8, R2 ;  /* 0x0000000803077824 */ /* 0x040fe400078e0202 */
[----:B------:R-:W-:Y:S02]  /*ce50*/  VIADD R3, R3, 0x1 ;  /* 0x0000000103037836 */ /* 0x000fe40000000000 */
[----:B------:R-:W0:Y:S03]  /*ce60*/  SYNCS.PHASECHK.TRANS64.TRYWAIT P0, [R7+URZ], R4 ;  /* 0x00000004070075a7 */ /* 0x000e26000800017f */
[----:B------:R-:W-:-:S04]  /*ce70*/  ISETP.NE.AND P1, PT, R3, 0xc, PT ;  /* 0x0000000c0300780c */ /* 0x000fc80003f25270 */
[----:B------:R-:W-:Y:S02]  /*ce80*/  SEL R5, RZ, 0x1, P1 ;  /* 0x00000001ff057807 */ /* 0x000fe40000800000 */
[----:B------:R-:W-:Y:S02]  /*ce90*/  SEL R3, R3, RZ, P1 ;  /* 0x000000ff03037207 */ /* 0x000fe40000800000 */
[----:B------:R-:W-:-:S03]  /*cea0*/  LOP3.LUT R6, R0, R5, RZ, 0x3c, !PT ;  /* 0x0000000500067212 */ /* 0x000fc600078e3cff */
[----:B------:R-:W-:Y:S01]  /*ceb0*/  IMAD R8, R3, 0x8, R2 ;  /* 0x0000000803087824 */ /* 0x000fe200078e0202 */
[----:B------:R-:W-:Y:S01]  /*cec0*/  SHF.L.U32 R5, R6, 0x1f, RZ ;  /* 0x0000001f06057819 */ /* 0x000fe200000006ff */
[----:B0-----:R-:W-:Y:S06]  /*ced0*/  @!P0 BRA `(.L_x_93) ;  /* 0x0000000800008947 */ /* 0x001fec0003800000 */
.L_x_112:
[----:B------:R-:W1:Y:S01]  /*cee0*/  SYNCS.PHASECHK.TRANS64.TRYWAIT P0, [R8+URZ], R5 ;  /* 0x00000005080075a7 */ /* 0x000e62000800017f */
[----:B------:R-:W-:-:S05]  /*cef0*/  VIADD R0, R3, 0x1 ;  /* 0x0000000103007836 */ /* 0x000fca0000000000 */
[----:B------:R-:W-:-:S04]  /*cf00*/  ISETP.NE.AND P1, PT, R0, 0xc, PT ;  /* 0x0000000c0000780c */ /* 0x000fc80003f25270 */
[----:B------:R-:W-:Y:S02]  /*cf10*/  SEL R3, RZ, 0x1, P1 ;  /* 0x00000001ff037807 */ /* 0x000fe40000800000 */
[----:B0-----:R-:W-:Y:S02]  /*cf20*/  SEL R7, R0, RZ, P1 ;  /* 0x000000ff00077207 */ /* 0x001fe40000800000 */
[----:B------:R-:W-:-:S03]  /*cf30*/  LOP3.LUT R6, R6, R3, RZ, 0x3c, !PT ;  /* 0x0000000306067212 */ /* 0x000fc600078e3cff */
[----:B------:R-:W-:Y:S01]  /*cf40*/  IMAD R9, R7, 0x8, R2 ;  /* 0x0000000807097824 */ /* 0x000fe200078e0202 */
[----:B------:R-:W-:Y:S01]  /*cf50*/  SHF.L.U32 R4, R6, 0x1f, RZ ;  /* 0x0000001f06047819 */ /* 0x000fe200000006ff */
[----:B-1----:R-:W-:Y:S06]  /*cf60*/  @!P0 BRA `(.L_x_94) ;  /* 0x0000000400f08947 */ /* 0x002fec0003800000 */
.L_x_113:
[----:B------:R-:W1:Y:S01]  /*cf70*/  SYNCS.PHASECHK.TRANS64.TRYWAIT P0, [R9+URZ], R4 ;  /* 0x00000004090075a7 */ /* 0x000e62000800017f */
[----:B------:R-:W-:-:S05]  /*cf80*/  VIADD R0, R7, 0x1 ;  /* 0x0000000107007836 */ /* 0x000fca0000000000 */
[----:B------:R-:W-:-:S04]  /*cf90*/  ISETP.NE.AND P1, PT, R0, 0xc, PT ;  /* 0x0000000c0000780c */ /* 0x000fc80003f25270 */
[----:B------:R-:W-:Y:S02]  /*cfa0*/  SEL R3, RZ, 0x1, P1 ;  /* 0x00000001ff037807 */ /* 0x000fe40000800000 */
[----:B------:R-:W-:Y:S02]  /*cfb0*/  SEL R7, R0, RZ, P1 ;  /* 0x000000ff00077207 */ /* 0x000fe40000800000 */
[----:B------:R-:W-:-:S03]  /*cfc0*/  LOP3.LUT R6, R6, R3, RZ, 0x3c, !PT ;  /* 0x0000000306067212 */ /* 0x000fc600078e3cff */
[----:B0-----:R-:W-:Y:S01]  /*cfd0*/  IMAD R8, R7, 0x8, R2 ;  /* 0x0000000807087824 */ /* 0x001fe200078e0202 */
[----:B------:R-:W-:Y:S01]  /*cfe0*/  SHF.L.U32 R5, R6, 0x1f, RZ ;  /* 0x0000001f06057819 */ /* 0x000fe200000006ff */
[----:B-1----:R-:W-:Y:S06]  /*cff0*/  @!P0 BRA `(.L_x_95) ;  /* 0x0000000400e08947 */ /* 0x002fec0003800000 */
.L_x_114:
        /* <DEDUP_REMOVED lines=9> */
.L_x_115:
        /* <DEDUP_REMOVED lines=9> */
.L_x_116:
        /* <DEDUP_REMOVED lines=9> */
.L_x_117:
        /* <DEDUP_REMOVED lines=9> */
.L_x_118:
        /* <DEDUP_REMOVED lines=9> */
.L_x_119:
        /* <DEDUP_REMOVED lines=9> */
.L_x_120:
[----:B------:R-:W1:Y:S01]  /*d360*/  SYNCS.PHASECHK.TRANS64.TRYWAIT P0, [R8+URZ], R5 ;  /* 0x00000005080075a7 */ /* 0x000e62000800017f */
[----:B------:R-:W-:-:S05]  /*d370*/  VIADD R0, R7, 0x1 ;  /* 0x0000000107007836 */ /* 0x000fca0000000000 */
[----:B------:R-:W-:-:S04]  /*d380*/  ISETP.NE.AND P1, PT, R0, 0xc, PT ;  /* 0x0000000c0000780c */ /* 0x000fc80003f25270 */
[----:B------:R-:W-:Y:S02]  /*d390*/  SEL R3, RZ, 0x1, P1 ;  /* 0x00000001ff037807 */ /* 0x000fe40000800000 */
[----:B------:R-:W-:Y:S02]  /*d3a0*/  SEL R7, R0, RZ, P1 ;  /* 0x000000ff00077207 */ /* 0x000fe40000800000 */
[----:B0-----:R-:W-:-:S03]  /*d3b0*/  LOP3.LUT R9, R6, R3, RZ, 0x3c, !PT ;  /* 0x0000000306097212 */ /* 0x001fc600078e3cff */
[----:B------:R-:W-:Y:S01]  /*d3c0*/  IMAD R11, R7, 0x8, R2 ;  /* 0x00000008070b7824 */ /* 0x000fe200078e0202 */
[----:B------:R-:W-:Y:S01]  /*d3d0*/  SHF.L.U32 R6, R9, 0x1f, RZ ;  /* 0x0000001f09067819 */ /* 0x000fe200000006ff */
[----:B-1----:R-:W-:Y:S06]  /*d3e0*/  @!P0 BRA `(.L_x_102) ;  /* 0x0000000400708947 */ /* 0x002fec0003800000 */
.L_x_121:
[----:B------:R-:W1:Y:S01]  /*d3f0*/  SYNCS.PHASECHK.TRANS64.TRYWAIT P0, [R11+URZ], R6 ;  /* 0x000000060b0075a7 */ /* 0x000e62000800017f */
[----:B------:R-:W-:-:S05]  /*d400*/  VIADD R0, R7, 0x1 ;  /* 0x0000000107007836 */ /* 0x000fca0000000000 */
[----:B------:R-:W-:-:S04]  /*d410*/  ISETP.NE.AND P1, PT, R0, 0xc, PT ;  /* 0x0000000c0000780c */ /* 0x000fc80003f25270 */
[----:B------:R-:W-:Y:S02]  /*d420*/  SEL R4, RZ, 0x1, P1 ;  /* 0x00000001ff047807 */ /* 0x000fe40000800000 */
[----:B------:R-:W-:Y:S02]  /*d430*/  SEL R3, R0, RZ, P1 ;  /* 0x000000ff00037207 */ /* 0x000fe40000800000 */
[----:B------:R-:W-:Y:S01]  /*d440*/  LOP3.LUT R0, R9, R4, RZ, 0x3c, !PT ;  /* 0x0000000409007212 */ /* 0x000fe200078e3cff */
[----:B-1----:R-:W-:Y:S06]  /*d450*/  @!P0 BRA `(.L_x_103) ;  /* 0x0000000400688947 */ /* 0x002fec0003800000 */
.L_x_122:
[----:B------:R-:W-:Y:S01]  /*d460*/  IMAD R3, R3, 0x8, R2 ;  /* 0x0000000803037824 */ /* 0x000fe200078e0202 */
[----:B------:R-:W-:-:S07]  /*d470*/  SHF.L.U32 R0, R0, 0x1f, RZ ;  /* 0x0000001f00007819 */ /* 0x000fce00000006ff */
.L_x_104:
[----:B--2---:R2:W3:Y:S02]  /*d480*/  SYNCS.PHASECHK.TRANS64.TRYWAIT P0, [R3+URZ], R0 ;  /* 0x00000000030075a7 */ /* 0x0044e4000800017f */
[----:B---3--:R-:W-:Y:S05]  /*d490*/  @!P0 NANOSLEEP.SYNCS 0x989680 ;  /* 0x009896800000895d */ /* 0x008fea0003900000 */
[----:B------:R-:W3:Y:S02]  /*d4a0*/  @!P0 SYNCS.PHASECHK.TRANS64 P0, [R3+URZ], R0 ;  /* 0x00000000030085a7 */ /* 0x000ee4000800007f */
[----:B---3--:R-:W-:Y:S05]  /*d4b0*/  @!P0 BRA `(.L_x_104) ;  /* 0xfffffffc00f08947 */ /* 0x008fea000383ffff */
.L_x_91:
[----:B------:R-:W-:Y:S05]  /*d4c0*/  BSYNC B0 ;  /* 0x0000000000007941 */ /* 0x000fea0003800000 */
.L_x_90:
[----:B------:R-:W-:Y:S05]  /*d4d0*/  EXIT ;  /* 0x000000000000794d */ /* 0x000fea0003800000 */
.L_x_22:
[----:B----4-:R4:W0:Y:S02]  /*d4e0*/  SYNCS.PHASECHK.TRANS64.TRYWAIT P1, [R3+URZ], R0 ;  /* 0x00000000030075a7 */ /* 0x010824000802017f */
[----:B0-----:R-:W-:Y:S05]  /*d4f0*/  @!P1 NANOSLEEP.SYNCS 0x989680 ;  /* 0x009896800000995d */ /* 0x001fea0003900000 */
[----:B------:R-:W0:Y:S02]  /*d500*/  @!P1 SYNCS.PHASECHK.TRANS64 P1, [R3+URZ], R0 ;  /* 0x00000000030095a7 */ /* 0x000e24000802007f */
[----:B0-----:R-:W-:Y:S05]  /*d510*/  @!P1 BRA `(.L_x_22) ;  /* 0xfffffffc00f09947 */ /* 0x001fea000383ffff */
[----:B------:R-:W-:Y:S05]  /*d520*/  BRA `(.L_x_21) ;  /* 0xffffff4000b07947 */ /* 0x000fea000383ffff */
.L_x_27:
[----:B-1----:R-:W-:-:S04]  /*d530*/  IMAD.U32 R5, RZ, RZ, UR4 ;  /* 0x00000004ff057e24 */ /* 0x002fc8000f8e00ff */
[----:B------:R1:W3:Y:S03]  /*d540*/  SYNCS.PHASECHK.TRANS64.TRYWAIT P1, [R5+URZ], R4 ;  /* 0x00000004050075a7 */ /* 0x0002e6000802017f */
[----:B---3--:R-:W-:Y:S05]  /*d550*/  @!P1 NANOSLEEP.SYNCS 0x989680 ;  /* 0x009896800000995d */ /* 0x008fea0003900000 */
[----:B------:R-:W3:Y:S02]  /*d560*/  @!P1 SYNCS.PHASECHK.TRANS64 P1, [R5+URZ], R4 ;  /* 0x00000004050095a7 */ /* 0x000ee4000802007f */
[----:B---3--:R-:W-:Y:S05]  /*d570*/  @!P1 BRA `(.L_x_27) ;  /* 0xfffffffc00ec9947 */ /* 0x008fea000383ffff */
[----:B------:R-:W-:Y:S05]  /*d580*/  BRA `(.L_x_26) ;  /* 0xffffff4800e07947 */ /* 0x000fea000383ffff */
.L_x_78:
[----:B------:R-:W-:Y:S01]  /*d590*/  BSSY B1, `(.L_x_105) ;  /* 0x0000006000017945 */ /* 0x000fe20003800000 */
[----:B------:R-:W-:-:S07]  /*d5a0*/  IMAD.MOV.U32 R15, RZ, RZ, -0x1 ;  /* 0xffffffffff0f7424 */ /* 0x000fce00078e00ff */
[----:B------:R-:W-:Y:S05]  /*d5b0*/  WARPSYNC.COLLECTIVE R15, `(.L_x_106) ;  /* 0x000000000f0c7348 */ /* 0x000fea0003c00000 */
[----:B------:R-:W-:Y:S02]  /*d5c0*/  ELECT P6, UR62, PT ;  /* 0x00000000003e782f */ /* 0x000fe400038c0000 */
[----:B------:R-:W-:Y:S01]  /*d5d0*/  MOV R14, UR62 ;  /* 0x0000003e000e7c02 */ /* 0x000fe20008000f00 */
[----:B------:R-:W-:Y:S10]  /*d5e0*/  ENDCOLLECTIVE ;  /* 0x000000000000791b */ /* 0x000ff40003800000 */
.L_x_106:
[----:B------:R-:W-:Y:S05]  /*d5f0*/  BSYNC B1 ;  /* 0x0000000000017941 */ /* 0x000fea0003800000 */
.L_x_105:
[----:B------:R-:W-:Y:S05]  /*d600*/  BRA `(.L_x_107) ;  /* 0xffffffe800f87947 */ /* 0x000fea000383ffff */
.L_x_81:
[----:B-1----:R1:W2:Y:S02]  /*d610*/  SYNCS.PHASECHK.TRANS64.TRYWAIT P0, [R13+URZ+0x60], R6 ;  /* 0x000060060d0075a7 */ /* 0x0022a4000800017f */
[----:B--2---:R-:W-:Y:S05]  /*d620*/  @!P0 NANOSLEEP.SYNCS 0x989680 ;  /* 0x009896800000895d */ /* 0x004fea0003900000 */
[----:B------:R-:W2:Y:S02]  /*d630*/  @!P0 SYNCS.PHASECHK.TRANS64 P0, [R13+URZ+0x60], R6 ;  /* 0x000060060d0085a7 */ /* 0x000ea4000800007f */
[----:B--2---:R-:W-:Y:S05]  /*d640*/  @!P0 BRA `(.L_x_81) ;  /* 0xfffffffc00f08947 */ /* 0x004fea000383ffff */
[----:B------:R-:W-:Y:S05]  /*d650*/  BRA `(.L_x_108) ;  /* 0xffffffec003c7947 */ /* 0x000fea000383ffff */
.L_x_89:
[----:B------:R-:W-:Y:S01]  /*d660*/  BSSY B0, `(.L_x_109) ;  /* 0x0000006000007945 */ /* 0x000fe20003800000 */
[----:B------:R-:W-:-:S07]  /*d670*/  IMAD.MOV.U32 R15, RZ, RZ, -0x1 ;  /* 0xffffffffff0f7424 */ /* 0x000fce00078e00ff */
[----:B------:R-:W-:Y:S05]  /*d680*/  WARPSYNC.COLLECTIVE R15, `(.L_x_110) ;  /* 0x000000000f0c7348 */ /* 0x000fea0003c00000 */
[----:B------:R-:W-:Y:S02]  /*d690*/  ELECT P6, UR62, PT ;  /* 0x00000000003e782f */ /* 0x000fe400038c0000 */
[----:B------:R-:W-:Y:S01]  /*d6a0*/  MOV R14, UR62 ;  /* 0x0000003e000e7c02 */ /* 0x000fe20008000f00 */
[----:B------:R-:W-:Y:S10]  /*d6b0*/  ENDCOLLECTIVE ;  /* 0x000000000000791b */ /* 0x000ff40003800000 */
.L_x_110:
[----:B------:R-:W-:Y:S05]  /*d6c0*/  BSYNC B0 ;  /* 0x0000000000007941 */ /* 0x000fea0003800000 */
.L_x_109:
[----:B------:R-:W-:Y:S05]  /*d6d0*/  BRA `(.L_x_111) ;  /* 0xfffffff400a87947 */ /* 0x000fea000383ffff */
.L_x_93:
[----:B0-----:R0:W1:Y:S02]  /*d6e0*/  SYNCS.PHASECHK.TRANS64.TRYWAIT P0, [R7+URZ], R4 ;  /* 0x00000004070075a7 */ /* 0x001064000800017f */
[----:B-1----:R-:W-:Y:S05]  /*d6f0*/  @!P0 NANOSLEEP.SYNCS 0x989680 ;  /* 0x009896800000895d */ /* 0x002fea0003900000 */
[----:B------:R-:W1:Y:S02]  /*d700*/  @!P0 SYNCS.PHASECHK.TRANS64 P0, [R7+URZ], R4 ;  /* 0x00000004070085a7 */ /* 0x000e64000800007f */
[----:B-1----:R-:W-:Y:S05]  /*d710*/  @!P0 BRA `(.L_x_93) ;  /* 0xfffffffc00f08947 */ /* 0x002fea000383ffff */
[----:B------:R-:W-:Y:S05]  /*d720*/  BRA `(.L_x_112) ;  /* 0xfffffff400ec7947 */ /* 0x000fea000383ffff */
.L_x_94:
[----:B0-----:R0:W1:Y:S02]  /*d730*/  SYNCS.PHASECHK.TRANS64.TRYWAIT P0, [R8+URZ], R5 ;  /* 0x00000005080075a7 */ /* 0x001064000800017f */
[----:B-1----:R-:W-:Y:S05]  /*d740*/  @!P0 NANOSLEEP.SYNCS 0x989680 ;  /* 0x009896800000895d */ /* 0x002fea0003900000 */
[----:B------:R-:W1:Y:S02]  /*d750*/  @!P0 SYNCS.PHASECHK.TRANS64 P0, [R8+URZ], R5 ;  /* 0x00000005080085a7 */ /* 0x000e64000800007f */
[----:B-1----:R-:W-:Y:S05]  /*d760*/  @!P0 BRA `(.L_x_94) ;  /* 0xfffffffc00f08947 */ /* 0x002fea000383ffff */
[----:B------:R-:W-:Y:S05]  /*d770*/  BRA `(.L_x_113) ;  /* 0xfffffff400fc7947 */ /* 0x000fea000383ffff */
.L_x_95:
[----:B0-----:R0:W1:Y:S02]  /*d780*/  SYNCS.PHASECHK.TRANS64.TRYWAIT P0, [R9+URZ], R4 ;  /* 0x00000004090075a7 */ /* 0x001064000800017f */
[----:B-1----:R-:W-:Y:S05]  /*d790*/  @!P0 NANOSLEEP.SYNCS 0x989680 ;  /* 0x009896800000895d */ /* 0x002fea0003900000 */
[----:B------:R-:W1:Y:S02]  /*d7a0*/  @!P0 SYNCS.PHASECHK.TRANS64 P0, [R9+URZ], R4 ;  /* 0x00000004090085a7 */ /* 0x000e64000800007f */
[----:B-1----:R-:W-:Y:S05]  /*d7b0*/  @!P0 BRA `(.L_x_95) ;  /* 0xfffffffc00f08947 */ /* 0x002fea000383ffff */
[----:B------:R-:W-:Y:S05]  /*d7c0*/  BRA `(.L_x_114) ;  /* 0xfffffff8000c7947 */ /* 0x000fea000383ffff */
.L_x_96:
[----:B0-----:R0:W1:Y:S02]  /*d7d0*/  SYNCS.PHASECHK.TRANS64.TRYWAIT P0, [R8+URZ], R5 ;  /* 0x00000005080075a7 */ /* 0x001064000800017f */
[----:B-1----:R-:W-:Y:S05]  /*d7e0*/  @!P0 NANOSLEEP.SYNCS 0x989680 ;  /* 0x009896800000895d */ /* 0x002fea0003900000 */
[----:B------:R-:W1:Y:S02]  /*d7f0*/  @!P0 SYNCS.PHASECHK.TRANS64 P0, [R8+URZ], R5 ;  /* 0x00000005080085a7 */ /* 0x000e64000800007f */
[----:B-1----:R-:W-:Y:S05]  /*d800*/  @!P0 BRA `(.L_x_96) ;  /* 0xfffffffc00f08947 */ /* 0x002fea000383ffff */
[----:B------:R-:W-:Y:S05]  /*d810*/  BRA `(.L_x_115) ;  /* 0xfffffff8001c7947 */ /* 0x000fea000383ffff */
.L_x_97:
[----:B0-----:R0:W1:Y:S02]  /*d820*/  SYNCS.PHASECHK.TRANS64.TRYWAIT P0, [R9+URZ], R4 ;  /* 0x00000004090075a7 */ /* 0x001064000800017f */
[----:B-1----:R-:W-:Y:S05]  /*d830*/  @!P0 NANOSLEEP.SYNCS 0x989680 ;  /* 0x009896800000895d */ /* 0x002fea0003900000 */
[----:B------:R-:W1:Y:S02]  /*d840*/  @!P0 SYNCS.PHASECHK.TRANS64 P0, [R9+URZ], R4 ;  /* 0x00000004090085a7 */ /* 0x000e64000800007f */
[----:B-1----:R-:W-:Y:S05]  /*d850*/  @!P0 BRA `(.L_x_97) ;  /* 0xfffffffc00f08947 */ /* 0x002fea000383ffff */
[----:B------:R-:W-:Y:S05]  /*d860*/  BRA `(.L_x_116) ;  /* 0xfffffff8002c7947 */ /* 0x000fea000383ffff */
.L_x_98:
[----:B0-----:R0:W1:Y:S02]  /*d870*/  SYNCS.PHASECHK.TRANS64.TRYWAIT P0, [R8+URZ], R5 ;  /* 0x00000005080075a7 */ /* 0x001064000800017f */
[----:B-1----:R-:W-:Y:S05]  /*d880*/  @!P0 NANOSLEEP.SYNCS 0x989680 ;  /* 0x009896800000895d */ /* 0x002fea0003900000 */
[----:B------:R-:W1:Y:S02]  /*d890*/  @!P0 SYNCS.PHASECHK.TRANS64 P0, [R8+URZ], R5 ;  /* 0x00000005080085a7 */ /* 0x000e64000800007f */
[----:B-1----:R-:W-:Y:S05]  /*d8a0*/  @!P0 BRA `(.L_x_98) ;  /* 0xfffffffc00f08947 */ /* 0x002fea000383ffff */
[----:B------:R-:W-:Y:S05]  /*d8b0*/  BRA `(.L_x_117) ;  /* 0xfffffff8003c7947 */ /* 0x000fea000383ffff */
.L_x_99:
[----:B0-----:R0:W1:Y:S02]  /*d8c0*/  SYNCS.PHASECHK.TRANS64.TRYWAIT P0, [R9+URZ], R4 ;  /* 0x00000004090075a7 */ /* 0x001064000800017f */
[----:B-1----:R-:W-:Y:S05]  /*d8d0*/  @!P0 NANOSLEEP.SYNCS 0x989680 ;  /* 0x009896800000895d */ /* 0x002fea0003900000 */
[----:B------:R-:W1:Y:S02]  /*d8e0*/  @!P0 SYNCS.PHASECHK.TRANS64 P0, [R9+URZ], R4 ;  /* 0x00000004090085a7 */ /* 0x000e64000800007f */
[----:B-1----:R-:W-:Y:S05]  /*d8f0*/  @!P0 BRA `(.L_x_99) ;  /* 0xfffffffc00f08947 */ /* 0x002fea000383ffff */
[----:B------:R-:W-:Y:S05]  /*d900*/  BRA `(.L_x_118) ;  /* 0xfffffff8004c7947 */ /* 0x000fea000383ffff */
.L_x_100:
[----:B0-----:R0:W1:Y:S02]  /*d910*/  SYNCS.PHASECHK.TRANS64.TRYWAIT P0, [R8+URZ], R5 ;  /* 0x00000005080075a7 */ /* 0x001064000800017f */
[----:B-1----:R-:W-:Y:S05]  /*d920*/  @!P0 NANOSLEEP.SYNCS 0x989680 ;  /* 0x009896800000895d */ /* 0x002fea0003900000 */
[----:B------:R-:W1:Y:S02]  /*d930*/  @!P0 SYNCS.PHASECHK.TRANS64 P0, [R8+URZ], R5 ;  /* 0x00000005080085a7 */ /* 0x000e64000800007f */
[----:B-1----:R-:W-:Y:S05]  /*d940*/  @!P0 BRA `(.L_x_100) ;  /* 0xfffffffc00f08947 */ /* 0x002fea000383ffff */
[----:B------:R-:W-:Y:S05]  /*d950*/  BRA `(.L_x_119) ;  /* 0xfffffff8005c7947 */ /* 0x000fea000383ffff */
.L_x_101:
[----:B0-----:R0:W1:Y:S02]  /*d960*/  SYNCS.PHASECHK.TRANS64.TRYWAIT P0, [R9+URZ], R4 ;  /* 0x00000004090075a7 */ /* 0x001064000800017f */
[----:B-1----:R-:W-:Y:S05]  /*d970*/  @!P0 NANOSLEEP.SYNCS 0x989680 ;  /* 0x009896800000895d */ /* 0x002fea0003900000 */
[----:B------:R-:W1:Y:S02]  /*d980*/  @!P0 SYNCS.PHASECHK.TRANS64 P0, [R9+URZ], R4 ;  /* 0x00000004090085a7 */ /* 0x000e64000800007f */
[----:B-1----:R-:W-:Y:S05]  /*d990*/  @!P0 BRA `(.L_x_101) ;  /* 0xfffffffc00f08947 */ /* 0x002fea000383ffff */
[----:B------:R-:W-:Y:S05]  /*d9a0*/  BRA `(.L_x_120) ;  /* 0xfffffff8006c7947 */ /* 0x000fea000383ffff */
.L_x_102:
[----:B0-----:R0:W1:Y:S02]  /*d9b0*/  SYNCS.PHASECHK.TRANS64.TRYWAIT P0, [R8+URZ], R5 ;  /* 0x00000005080075a7 */ /* 0x001064000800017f */
[----:B-1----:R-:W-:Y:S05]  /*d9c0*/  @!P0 NANOSLEEP.SYNCS 0x989680 ;  /* 0x009896800000895d */ /* 0x002fea0003900000 */
[----:B------:R-:W1:Y:S02]  /*d9d0*/  @!P0 SYNCS.PHASECHK.TRANS64 P0, [R8+URZ], R5 ;  /* 0x00000005080085a7 */ /* 0x000e64000800007f */
[----:B-1----:R-:W-:Y:S05]  /*d9e0*/  @!P0 BRA `(.L_x_102) ;  /* 0xfffffffc00f08947 */ /* 0x002fea000383ffff */
[----:B------:R-:W-:Y:S05]  /*d9f0*/  BRA `(.L_x_121) ;  /* 0xfffffff8007c7947 */ /* 0x000fea000383ffff */
.L_x_103:
[----:B-1----:R1:W2:Y:S02]  /*da00*/  SYNCS.PHASECHK.TRANS64.TRYWAIT P0, [R11+URZ], R6 ;  /* 0x000000060b0075a7 */ /* 0x0022a4000800017f */
[----:B--2---:R-:W-:Y:S05]  /*da10*/  @!P0 NANOSLEEP.SYNCS 0x989680 ;  /* 0x009896800000895d */ /* 0x004fea0003900000 */
[----:B------:R-:W2:Y:S02]  /*da20*/  @!P0 SYNCS.PHASECHK.TRANS64 P0, [R11+URZ], R6 ;  /* 0x000000060b0085a7 */ /* 0x000ea4000800007f */
[----:B--2---:R-:W-:Y:S05]  /*da30*/  @!P0 BRA `(.L_x_103) ;  /* 0xfffffffc00f08947 */ /* 0x004fea000383ffff */
[----:B------:R-:W-:Y:S05]  /*da40*/  BRA `(.L_x_122) ;  /* 0xfffffff800847947 */ /* 0x000fea000383ffff */
.L_x_123:
[----:B------:R-:W-:-:S00]  /*da50*/  BRA `(.L_x_123) ;  /* 0xfffffffc00fc7947 */ /* 0x000fc0000383ffff */
[----:B------:R-:W-:-:S00]  /*da60*/  NOP ;  /* 0x0000000000007918 */ /* 0x000fc00000000000 */
        /* <DEDUP_REMOVED lines=9> */
.L_x_124:


//--------------------- .nv.global.init           --------------------------
	.section	.nv.global.init,"aw",@progbits
.nv.global.init:
	.type		$str$22,@object
	.size		$str$22,($str$23 - $str$22)
$str$22:
        /*0000*/ 	.byte	0x6b, 0x5f, 0x74, 0x69, 0x6c, 0x65, 0x5f, 0x63, 0x6f, 0x75, 0x6e, 0x74, 0x20, 0x3e, 0x3d, 0x20
        /*0010*/ 	.byte	0x31, 0x00
	.type		$str$23,@object
	.size		$str$23,(__unnamed_1 - $str$23)
$str$23:
        /*0012*/ 	.byte	0x2f, 0x74, 0x6d, 0x70, 0x2f, 0x63, 0x75, 0x74, 0x6c, 0x61, 0x73, 0x73, 0x5f, 0x73, 0x77, 0x65
        /*0022*/ 	.byte	0x65, 0x70, 0x5f, 0x73, 0x72, 0x63, 0x2f, 0x69, 0x6e, 0x63, 0x6c, 0x75, 0x64, 0x65, 0x2f, 0x63
        /*0032*/ 	.byte	0x75, 0x74, 0x6c, 0x61, 0x73, 0x73, 0x2f, 0x67, 0x65, 0x6d, 0x6d, 0x2f, 0x63, 0x6f, 0x6c, 0x6c
        /*0042*/ 	.byte	0x65, 0x63, 0x74, 0x69, 0x76, 0x65, 0x2f, 0x73, 0x6d, 0x39, 0x30, 0x5f, 0x6d, 0x6d, 0x61, 0x5f
        /*0052*/ 	.byte	0x74, 0x6d, 0x61, 0x5f, 0x67, 0x6d, 0x6d, 0x61, 0x5f, 0x73, 0x73, 0x5f, 0x77, 0x61, 0x72, 0x70
        /*0062*/ 	.byte	0x73, 0x70, 0x65, 0x63, 0x69, 0x61, 0x6c, 0x69, 0x7a, 0x65, 0x64, 0x2e, 0x68, 0x70, 0x70, 0x00
	.type		__unnamed_1,@object
	.size		__unnamed_1,(.L_0 - __unnamed_1)
__unnamed_1:
        /*0072*/ 	.byte	0x76, 0x6f, 0x69, 0x64, 0x20, 0x63, 0x75, 0x74, 0x6c, 0x61, 0x73, 0x73, 0x3a, 0x3a, 0x67, 0x65
        /* <DEDUP_REMOVED lines=172> */
        /*0b42*/ 	.byte	0x64, 0x65, 0x6e, 0x74, 0x69, 0x74, 0x79, 0x5d, 0x00
.L_0:


//--------------------- .nv.shared._ZN7cutlass13device_kernelINS_4gemm6kernel13GemmUniversalIN4cute5tupleIJiiiiEEENS1_10collective13CollectiveMmaINS1_34MainloopSm90TmaGmmaWarpSpecializedILi12ENS5_IJNS4_1CILi2EEENSA_ILi1EEESC_EEENS1_35KernelTmaWarpSpecializedCooperativeEEENS5_IJNSA_ILi512EEENSA_ILi80EEENSA_ILi32EEEEEEaNS5_IJlSC_lEEEaSK_NS4_8TiledMMAINS4_8MMA_AtomIJNS4_4SM904GMMA26MMA_64x16x32_S32S8S8_SS_TNEEEENS4_6LayoutISD_NS5_IJSC_NSA_ILi0EEESS_EEEEENS5_IJNS4_10UnderscoreESV_SV_EEEEENS4_13SM90_TMA_LOADENS4_14ComposedLayoutINS4_7SwizzleILi1ELi4ELi3EEENS4_18smem_ptr_flag_bitsILi8EEENSR_INS5_IJNSA_ILi8EEESI_EEENS5_IJSI_SC_EEEEEEEvNS4_8identityENS4_23SM90_TMA_LOAD_MULTICASTES18_vS19_EENS_8epilogue10collective6detail29Sm90TmaWarpSpecializedAdapterINS1D_15DefaultEpilogueIaSK_SK_NS1C_6thread17LinearCombinationIaLi1EiiLNS1H_9ScaleType4KindE0ELNS_15FloatRoundStyleE2EaEENS1_15EpilogueDefaultEEEEEvvEEEEvNT_6ParamsE --------------------------
	.section	.nv.shared._ZN7cutlass13device_kernelINS_4gemm6kernel13GemmUniversalIN4cute5tupleIJiiiiEEENS1_10collective13CollectiveMmaINS1_34MainloopSm90TmaGmmaWarpSpecializedILi12ENS5_IJNS4_1CILi2EEENSA_ILi1EEESC_EEENS1_35KernelTmaWarpSpecializedCooperativeEEENS5_IJNSA_ILi512EEENSA_ILi80EEENSA_ILi32EEEEEEaNS5_IJlSC_lEEEaSK_NS4_8TiledMMAINS4_8MMA_AtomIJNS4_4SM904GMMA26MMA_64x16x32_S32S8S8_SS_TNEEEENS4_6LayoutISD_NS5_IJSC_NSA_ILi0EEESS_EEEEENS5_IJNS4_10UnderscoreESV_SV_EEEEENS4_13SM90_TMA_LOADENS4_14ComposedLayoutINS4_7SwizzleILi1ELi4ELi3EEENS4_18smem_ptr_flag_bitsILi8EEENSR_INS5_IJNSA_ILi8EEESI_EEENS5_IJSI_SC_EEEEEEEvNS4_8identityENS4_23SM90_TMA_LOAD_MULTICASTES18_vS19_EENS_8epilogue10collective6detail29Sm90TmaWarpSpecializedAdapterINS1D_15DefaultEpilogueIaSK_SK_NS1C_6thread17LinearCombinationIaLi1EiiLNS1H_9ScaleType4KindE0ELNS_15FloatRoundStyleE2EaEENS1_15EpilogueDefaultEEEEEvvEEEEvNT_6ParamsE,"aw",@nobits
	.sectionflags	@""
	.align	16
	.zero		1024


//--------------------- .nv.shared.reserved.0     --------------------------
	.section	.nv.shared.reserved.0,"aw",@nobits
	.weak		__nv_reservedSMEM_offset_0_alias
	.size		__nv_reservedSMEM_offset_0_alias, 0, 0
	.other		__nv_reservedSMEM_offset_0_alias,@"STO_CUDA_RESERVED_SHARED STV_DEFAULT"
__nv_reservedSMEM_offset_0_alias:
	.zero		0


//--------------------- .nv.global                --------------------------
	.section	.nv.global,"aw",@nobits
.nv.global:
	.type		_ZN39_INTERNAL_04293b0e_4_k_cu_d5b90ebe_30624cute1_E,@object
	.size		_ZN39_INTERNAL_04293b0e_4_k_cu_d5b90ebe_30624cute1_E,(_ZN39_INTERNAL_04293b0e_4_k_cu_d5b90ebe_30624cuda3std3__45__cpo6cbeginE - _ZN39_INTERNAL_04293b0e_4_k_cu_d5b90ebe_30624cute1_E)
_ZN39_INTERNAL_04293b0e_4_k_cu_d5b90ebe_30624cute1_E:
	.zero		1
	.type		_ZN39_INTERNAL_04293b0e_4_k_cu_d5b90ebe_30624cuda3std3__45__cpo6cbeginE,@object
	.size		_ZN39_INTERNAL_04293b0e_4_k_cu_d5b90ebe_30624cuda3std3__45__cpo6cbeginE,(_ZN39_INTERNAL_04293b0e_4_k_cu_d5b90ebe_30624cuda3std3__48in_placeE - _ZN39_INTERNAL_04293b0e_4_k_cu_d5b90ebe_30624cuda3std3__45__cpo6cbeginE)
_ZN39_INTERNAL_04293b0e_4_k_cu_d5b90ebe_30624cuda3std3__45__cpo6cbeginE:
	.zero		1
	.type		_ZN39_INTERNAL_04293b0e_4_k_cu_d5b90ebe_30624cuda3std3__48in_placeE,@object
	.size		_ZN39_INTERNAL_04293b0e_4_k_cu_d5b90ebe_30624cuda3std3__48in_placeE,(_ZN39_INTERNAL_04293b0e_4_k_cu_d5b90ebe_30624cuda3std6ranges3__45__cpo9iter_moveE - _ZN39_INTERNAL_04293b0e_4_k_cu_d5b90ebe_30624cuda3std3__48in_placeE)
_ZN39_INTERNAL_04293b0e_4_k_cu_d5b90ebe_30624cuda3std3__48in_placeE:
	.zero		1
	.type		_ZN39_INTERNAL_04293b0e_4_k_cu_d5b90ebe_30624cuda3std6ranges3__45__cpo9iter_moveE,@object
	.size		_ZN39_INTERNAL_04293b0e_4_k_cu_d5b90ebe_30624cuda3std6ranges3__45__cpo9iter_moveE,(_ZN39_INTERNAL_04293b0e_4_k_cu_d5b90ebe_30624cuda3std3__45__cpo5beginE - _ZN39_INTERNAL_04293b0e_4_k_cu_d5b90ebe_30624cuda3std6ranges3__45__cpo9iter_moveE)
_ZN39_INTERNAL_04293b0e_4_k_cu_d5b90ebe_30624cuda3std6ranges3__45__cpo9iter_moveE:
	.zero		1
	.type		_ZN39_INTERNAL_04293b0e_4_k_cu_d5b90ebe_30624cuda3std3__45__cpo5beginE,@object
	.size		_ZN39_INTERNAL_04293b0e_4_k_cu_d5b90ebe_30624cuda3std3__45__cpo5beginE,(_ZN39_INTERNAL_04293b0e_4_k_cu_d5b90ebe_30624cuda3std3__441_GLOBAL__N__04293b0e_4_k_cu_d5b90ebe_30626ignoreE - _ZN39_INTERNAL_04293b0e_4_k_cu_d5b90ebe_30624cuda3std3__45__cpo5beginE)
_ZN39_INTERNAL_04293b0e_4_k_cu_d5b90ebe_30624cuda3std3__45__cpo5beginE:
	.zero		1
	.type		_ZN39_INTERNAL_04293b0e_4_k_cu_d5b90ebe_30624cuda3std3__441_GLOBAL__N__04293b0e_4_k_cu_d5b90ebe_30626ignoreE,@object
	.size		_ZN39_INTERNAL_04293b0e_4_k_cu_d5b90ebe_30624cuda3std3__441_GLOBAL__N__04293b0e_4_k_cu_d5b90ebe_30626ignoreE,(_ZN39_INTERNAL_04293b0e_4_k_cu_d5b90ebe_30624cute7productE - _ZN39_INTERNAL_04293b0e_4_k_cu_d5b90ebe_30624cuda3std3__441_GLOBAL__N__04293b0e_4_k_cu_d5b90ebe_30626ignoreE)
_ZN39_INTERNAL_04293b0e_4_k_cu_d5b90ebe_30624cuda3std3__441_GLOBAL__N__04293b0e_4_k_cu_d5b90ebe_30626ignoreE:
	.zero		1
	.type		_ZN39_INTERNAL_04293b0e_4_k_cu_d5b90ebe_30624cute7productE,@object
	.size		_ZN39_INTERNAL_04293b0e_4_k_cu_d5b90ebe_30624cute7productE,(_ZN39_INTERNAL_04293b0e_4_k_cu_d5b90ebe_30624cuda3std3__45__cpo3endE - _ZN39_INTERNAL_04293b0e_4_k_cu_d5b90ebe_30624cute7productE)
_ZN39_INTERNAL_04293b0e_4_k_cu_d5b90ebe_30624cute7productE:
	.zero		1
	.type		_ZN39_INTERNAL_04293b0e_4_k_cu_d5b90ebe_30624cuda3std3__45__cpo3endE,@object
	.size		_ZN39_INTERNAL_04293b0e_4_k_cu_d5b90ebe_30624cuda3std3__45__cpo3endE,(_ZN39_INTERNAL_04293b0e_4_k_cu_d5b90ebe_30624cuda3std3__419piecewise_constructE - _ZN39_INTERNAL_04293b0e_4_k_cu_d5b90ebe_30624cuda3std3__45__cpo3endE)
_ZN39_INTERNAL_04293b0e_4_k_cu_d5b90ebe_30624cuda3std3__45__cpo3endE:
	.zero		1
	.type		_ZN39_INTERNAL_04293b0e_4_k_cu_d5b90ebe_30624cuda3std3__419piecewise_constructE,@object
	.size		_ZN39_INTERNAL_04293b0e_4_k_cu_d5b90ebe_30624cuda3std3__419piecewise_constructE,(_ZN39_INTERNAL_04293b0e_4_k_cu_d5b90ebe_30624cuda3std3__45__cpo4cendE - _ZN39_INTERNAL_04293b0e_4_k_cu_d5b90ebe_30624cuda3std3__419piecewise_constructE)
_ZN39_INTERNAL_04293b0e_4_k_cu_d5b90ebe_30624cuda3std3__419piecewise_constructE:
	.zero		1
	.type		_ZN39_INTERNAL_04293b0e_4_k_cu_d5b90ebe_30624cuda3std3__45__cpo4cendE,@object
	.size		_ZN39_INTERNAL_04293b0e_4_k_cu_d5b90ebe_30624cuda3std3__45__cpo4cendE,(_ZN39_INTERNAL_04293b0e_4_k_cu_d5b90ebe_30624cuda3std6ranges3__45__cpo4swapE - _ZN39_INTERNAL_04293b0e_4_k_cu_d5b90ebe_30624cuda3std3__45__cpo4cendE)
_ZN39_INTERNAL_04293b0e_4_k_cu_d5b90ebe_30624cuda3std3__45__cpo4cendE:
	.zero		1
	.type		_ZN39_INTERNAL_04293b0e_4_k_cu_d5b90ebe_30624cuda3std6ranges3__45__cpo4swapE,@object
	.size		_ZN39_INTERNAL_04293b0e_4_k_cu_d5b90ebe_30624cuda3std6ranges3__45__cpo4swapE,(.L_8 - _ZN39_INTERNAL_04293b0e_4_k_cu_d5b90ebe_30624cuda3std6ranges3__45__cpo4swapE)
_ZN39_INTERNAL_04293b0e_4_k_cu_d5b90ebe_30624cuda3std6ranges3__45__cpo4swapE:
	.zero		1
.L_8:


//--------------------- .nv.constant0._ZN7cutlass13device_kernelINS_4gemm6kernel13GemmUniversalIN4cute5tupleIJiiiiEEENS1_10collective13CollectiveMmaINS1_34MainloopSm90TmaGmmaWarpSpecializedILi12ENS5_IJNS4_1CILi2EEENSA_ILi1EEESC_EEENS1_35KernelTmaWarpSpecializedCooperativeEEENS5_IJNSA_ILi512EEENSA_ILi80EEENSA_ILi32EEEEEEaNS5_IJlSC_lEEEaSK_NS4_8TiledMMAINS4_8MMA_AtomIJNS4_4SM904GMMA26MMA_64x16x32_S32S8S8_SS_TNEEEENS4_6LayoutISD_NS5_IJSC_NSA_ILi0EEESS_EEEEENS5_IJNS4_10UnderscoreESV_SV_EEEEENS4_13SM90_TMA_LOADENS4_14ComposedLayoutINS4_7SwizzleILi1ELi4ELi3EEENS4_18smem_ptr_flag_bitsILi8EEENSR_INS5_IJNSA_ILi8EEESI_EEENS5_IJSI_SC_EEEEEEEvNS4_8identityENS4_23SM90_TMA_LOAD_MULTICASTES18_vS19_EENS_8epilogue10collective6detail29Sm90TmaWarpSpecializedAdapterINS1D_15DefaultEpilogueIaSK_SK_NS1C_6thread17LinearCombinationIaLi1EiiLNS1H_9ScaleType4KindE0ELNS_15FloatRoundStyleE2EaEENS1_15EpilogueDefaultEEEEEvvEEEEvNT_6ParamsE --------------------------
	.section	.nv.constant0._ZN7cutlass13device_kernelINS_4gemm6kernel13GemmUniversalIN4cute5tupleIJiiiiEEENS1_10collective13CollectiveMmaINS1_34MainloopSm90TmaGmmaWarpSpecializedILi12ENS5_IJNS4_1CILi2EEENSA_ILi1EEESC_EEENS1_35KernelTmaWarpSpecializedCooperativeEEENS5_IJNSA_ILi512EEENSA_ILi80EEENSA_ILi32EEEEEEaNS5_IJlSC_lEEEaSK_NS4_8TiledMMAINS4_8MMA_AtomIJNS4_4SM904GMMA26MMA_64x16x32_S32S8S8_SS_TNEEEENS4_6LayoutISD_NS5_IJSC_NSA_ILi0EEESS_EEEEENS5_IJNS4_10UnderscoreESV_SV_EEEEENS4_13SM90_TMA_LOADENS4_14ComposedLayoutINS4_7SwizzleILi1ELi4ELi3EEENS4_18smem_ptr_flag_bitsILi8EEENSR_INS5_IJNSA_ILi8EEESI_EEENS5_IJSI_SC_EEEEEEEvNS4_8identityENS4_23SM90_TMA_LOAD_MULTICASTES18_vS19_EENS_8epilogue10collective6detail29Sm90TmaWarpSpecializedAdapterINS1D_15DefaultEpilogueIaSK_SK_NS1C_6thread17LinearCombinationIaLi1EiiLNS1H_9ScaleType4KindE0ELNS_15FloatRoundStyleE2EaEENS1_15EpilogueDefaultEEEEEvvEEEEvNT_6ParamsE,"a",@progbits
	.sectionflags	@""
	.align	4
.nv.constant0._ZN7cutlass13device_kernelINS_4gemm6kernel13GemmUniversalIN4cute5tupleIJiiiiEEENS1_10collective13CollectiveMmaINS1_34MainloopSm90TmaGmmaWarpSpecializedILi12ENS5_IJNS4_1CILi2EEENSA_ILi1EEESC_EEENS1_35KernelTmaWarpSpecializedCooperativeEEENS5_IJNSA_ILi512EEENSA_ILi80EEENSA_ILi32EEEEEEaNS5_IJlSC_lEEEaSK_NS4_8TiledMMAINS4_8MMA_AtomIJNS4_4SM904GMMA26MMA_64x16x32_S32S8S8_SS_TNEEEENS4_6LayoutISD_NS5_IJSC_NSA_ILi0EEESS_EEEEENS5_IJNS4_10UnderscoreESV_SV_EEEEENS4_13SM90_TMA_LOADENS4_14ComposedLayoutINS4_7SwizzleILi1ELi4ELi3EEENS4_18smem_ptr_flag_bitsILi8EEENSR_INS5_IJNSA_ILi8EEESI_EEENS5_IJSI_SC_EEEEEEEvNS4_8identityENS4_23SM90_TMA_LOAD_MULTICASTES18_vS19_EENS_8epilogue10collective6detail29Sm90TmaWarpSpecializedAdapterINS1D_15DefaultEpilogueIaSK_SK_NS1C_6thread17LinearCombinationIaLi1EiiLNS1H_9ScaleType4KindE0ELNS_15FloatRoundStyleE2EaEENS1_15EpilogueDefaultEEEEEvvEEEEvNT_6ParamsE:
	.zero		1664


//--------------------- SYMBOLS --------------------------

	.type		.nv.reservedSmem.offset0,@object
	.size		.nv.reservedSmem.offset0,0x4
	.type		__assertfail,@function
